	.target	sm_100a

	.elftype	@"ET_EXEC"


//--------------------- .note.nv.tkinfo           --------------------------
	.section	.note.nv.tkinfo,"",@"SHT_NOTE"
	.sectionflags	@"SHF_NOTE_NV_TKINFO"
	.tkinfo
        /*0018*/ 	.word	0x00000002
        /*0030*/ 	.string	""
        /*0030*/ 	.string	"ptxas"
        /*0030*/ 	.string	"Cuda compilation tools, release 13.0, V13.0.88"
        /*0030*/ 	.string	"Build cuda_13.0.r13.0/compiler.36424714_0"
        /*0030*/ 	.string	"-arch sm_100a -m 64 "



//--------------------- .note.nv.cuinfo           --------------------------
	.section	.note.nv.cuinfo,"",@"SHT_NOTE"
	.sectionflags	@"SHF_NOTE_NV_CUINFO"
        /*0018*/ 	.short	0x0002
        /*001a*/ 	.short	0x0064
        /*001c*/ 	.short	0x0082
	.zero		2


//--------------------- .nv.info                  --------------------------
	.section	.nv.info,"",@"SHT_CUDA_INFO"
	.align	4


	//----- nvinfo : EIATTR_REGCOUNT
	.align		4
        /*0000*/ 	.byte	0x04, 0x2f
        /*0002*/ 	.short	(.L_19 - .L_18)
	.align		4
.L_18:
        /*0004*/ 	.word	index@(_ZN7cutlass13device_kernelINS_4conv6kernel13ConvUniversalINS1_16ConvProblemShapeILNS1_8OperatorE1ELi3EEENS1_10collective14CollectiveConvINS1_47MainloopSm100TmaUmmaWarpSpecializedImplicitGemmILS5_1ELi6ELi3ELi1ELi2EN4cute5tupleIJNSA_1CILi1EEESD_SD_EEEEENSB_IJNSC_ILi128EEESG_NSB_IJNSC_ILi32EEEEEEEEENS_10tfloat32_tESK_NSA_8TiledMMAINSA_8MMA_AtomIJNSA_17SM100_MMA_TF32_SSISK_SK_fLi128ELi128ELNSA_4UMMA5MajorE0ELSP_1ELNSO_7ScaleInE0ELSQ_0EEEEEENSA_6LayoutISE_NSB_IJNSC_ILi0EEESU_SU_EEEEENSB_IJNSA_10UnderscoreESX_SX_EEEEENS7_6detail27Sm100ImplicitGemmTileTraitsINSA_20SM90_TMA_LOAD_IM2COLENSA_14ComposedLayoutINSA_7SwizzleILi3ELi4ELi3EEENSA_18smem_ptr_flag_bitsILi32EEENST_INSB_IJNSC_ILi8EEESH_EEENSB_IJSH_SD_EEEEEEEvEENS11_INSA_13SM90_TMA_LOADENS13_INS14_ILi2ELi5ELi2EEES17_NST_INSB_IJSH_NSC_ILi4EEEEEENSB_IJSD_SH_EEEEEEEvEEEENS_8epilogue10collective18CollectiveEpilogueINS1N_23Sm100TmaWarpSpecializedILi4ELi2ELi16ELb1ELb0EEEJSJ_NSB_IJNST_ISG_SD_EENST_INSC_ILi16EEESD_EEEEESK_NSB_IJNSB_IJllllEEESD_SU_EEESK_S1X_NS1N_6fusion15FusionCallbacksIS1R_NS1Y_17LinearCombinationISK_fSK_fLNS_15FloatRoundStyleE2EEESJ_S1V_JEEENSA_5SM1004TMEM4LOAD26SM100_TMEM_LOAD_32dp32b16xES12_NS13_INS14_ILi2ELi4ELi3EEES17_NST_INSB_IJS18_S1T_EEENSB_IJS1T_SD_EEEEEEENSA_39AutoVectorizingCopyWithAssumedAlignmentILi128EEENSA_21SM90_TMA_STORE_IM2COLES2C_S2E_S2E_EEEvvEEEEvNT_6ParamsE)
        /*0008*/ 	.word	0x00000058


	//----- nvinfo : EIATTR_FRAME_SIZE
	.align		4
.L_19:
        /*000c*/ 	.byte	0x04, 0x11
        /*000e*/ 	.short	(.L_21 - .L_20)
	.align		4
.L_20:
        /*0010*/ 	.word	index@($__internal_2_$__cuda_sm10x_tcgen05_guardrail_trap_unallocated_columns_being_dealloced)
        /*0014*/ 	.word	0x00000008


	//----- nvinfo : EIATTR_FRAME_SIZE
	.align		4
.L_21:
        /*0018*/ 	.byte	0x04, 0x11
        /*001a*/ 	.short	(.L_23 - .L_22)
	.align		4
.L_22:
        /*001c*/ 	.word	index@($__internal_1_$__cuda_sm10x_tcgen05_guardrail_trap_phase_invalid_during_alloc)
        /*0020*/ 	.word	0x00000008


	//----- nvinfo : EIATTR_FRAME_SIZE
	.align		4
.L_23:
        /*0024*/ 	.byte	0x04, 0x11
        /*0026*/ 	.short	(.L_25 - .L_24)
	.align		4
.L_24:
        /*0028*/ 	.word	index@($__internal_0_$__cuda_sm10x_tcgen05_guardrail_trap_col_being_dealloced_not_returned_by_alloc)
        /*002c*/ 	.word	0x00000008


	//----- nvinfo : EIATTR_FRAME_SIZE
	.align		4
.L_25:
        /*0030*/ 	.byte	0x04, 0x11
        /*0032*/ 	.short	(.L_27 - .L_26)
	.align		4
.L_26:
        /*0034*/ 	.word	index@(_ZN7cutlass13device_kernelINS_4conv6kernel13ConvUniversalINS1_16ConvProblemShapeILNS1_8OperatorE1ELi3EEENS1_10collective14CollectiveConvINS1_47MainloopSm100TmaUmmaWarpSpecializedImplicitGemmILS5_1ELi6ELi3ELi1ELi2EN4cute5tupleIJNSA_1CILi1EEESD_SD_EEEEENSB_IJNSC_ILi128EEESG_NSB_IJNSC_ILi32EEEEEEEEENS_10tfloat32_tESK_NSA_8TiledMMAINSA_8MMA_AtomIJNSA_17SM100_MMA_TF32_SSISK_SK_fLi128ELi128ELNSA_4UMMA5MajorE0ELSP_1ELNSO_7ScaleInE0ELSQ_0EEEEEENSA_6LayoutISE_NSB_IJNSC_ILi0EEESU_SU_EEEEENSB_IJNSA_10UnderscoreESX_SX_EEEEENS7_6detail27Sm100ImplicitGemmTileTraitsINSA_20SM90_TMA_LOAD_IM2COLENSA_14ComposedLayoutINSA_7SwizzleILi3ELi4ELi3EEENSA_18smem_ptr_flag_bitsILi32EEENST_INSB_IJNSC_ILi8EEESH_EEENSB_IJSH_SD_EEEEEEEvEENS11_INSA_13SM90_TMA_LOADENS13_INS14_ILi2ELi5ELi2EEES17_NST_INSB_IJSH_NSC_ILi4EEEEEENSB_IJSD_SH_EEEEEEEvEEEENS_8epilogue10collective18CollectiveEpilogueINS1N_23Sm100TmaWarpSpecializedILi4ELi2ELi16ELb1ELb0EEEJSJ_NSB_IJNST_ISG_SD_EENST_INSC_ILi16EEESD_EEEEESK_NSB_IJNSB_IJllllEEESD_SU_EEESK_S1X_NS1N_6fusion15FusionCallbacksIS1R_NS1Y_17LinearCombinationISK_fSK_fLNS_15FloatRoundStyleE2EEESJ_S1V_JEEENSA_5SM1004TMEM4LOAD26SM100_TMEM_LOAD_32dp32b16xES12_NS13_INS14_ILi2ELi4ELi3EEES17_NST_INSB_IJS18_S1T_EEENSB_IJS1T_SD_EEEEEEENSA_39AutoVectorizingCopyWithAssumedAlignmentILi128EEENSA_21SM90_TMA_STORE_IM2COLES2C_S2E_S2E_EEEvvEEEEvNT_6ParamsE)
        /*0038*/ 	.word	0x00000008


	//----- nvinfo : EIATTR_MIN_STACK_SIZE
	.align		4
.L_27:
        /*003c*/ 	.byte	0x04, 0x12
        /*003e*/ 	.short	(.L_29 - .L_28)
	.align		4
.L_28:
        /*0040*/ 	.word	index@(_ZN7cutlass13device_kernelINS_4conv6kernel13ConvUniversalINS1_16ConvProblemShapeILNS1_8OperatorE1ELi3EEENS1_10collective14CollectiveConvINS1_47MainloopSm100TmaUmmaWarpSpecializedImplicitGemmILS5_1ELi6ELi3ELi1ELi2EN4cute5tupleIJNSA_1CILi1EEESD_SD_EEEEENSB_IJNSC_ILi128EEESG_NSB_IJNSC_ILi32EEEEEEEEENS_10tfloat32_tESK_NSA_8TiledMMAINSA_8MMA_AtomIJNSA_17SM100_MMA_TF32_SSISK_SK_fLi128ELi128ELNSA_4UMMA5MajorE0ELSP_1ELNSO_7ScaleInE0ELSQ_0EEEEEENSA_6LayoutISE_NSB_IJNSC_ILi0EEESU_SU_EEEEENSB_IJNSA_10UnderscoreESX_SX_EEEEENS7_6detail27Sm100ImplicitGemmTileTraitsINSA_20SM90_TMA_LOAD_IM2COLENSA_14ComposedLayoutINSA_7SwizzleILi3ELi4ELi3EEENSA_18smem_ptr_flag_bitsILi32EEENST_INSB_IJNSC_ILi8EEESH_EEENSB_IJSH_SD_EEEEEEEvEENS11_INSA_13SM90_TMA_LOADENS13_INS14_ILi2ELi5ELi2EEES17_NST_INSB_IJSH_NSC_ILi4EEEEEENSB_IJSD_SH_EEEEEEEvEEEENS_8epilogue10collective18CollectiveEpilogueINS1N_23Sm100TmaWarpSpecializedILi4ELi2ELi16ELb1ELb0EEEJSJ_NSB_IJNST_ISG_SD_EENST_INSC_ILi16EEESD_EEEEESK_NSB_IJNSB_IJllllEEESD_SU_EEESK_S1X_NS1N_6fusion15FusionCallbacksIS1R_NS1Y_17LinearCombinationISK_fSK_fLNS_15FloatRoundStyleE2EEESJ_S1V_JEEENSA_5SM1004TMEM4LOAD26SM100_TMEM_LOAD_32dp32b16xES12_NS13_INS14_ILi2ELi4ELi3EEES17_NST_INSB_IJS18_S1T_EEENSB_IJS1T_SD_EEEEEEENSA_39AutoVectorizingCopyWithAssumedAlignmentILi128EEENSA_21SM90_TMA_STORE_IM2COLES2C_S2E_S2E_EEEvvEEEEvNT_6ParamsE)
        /*0044*/ 	.word	0x00000008
.L_29:


//--------------------- .nv.compat                --------------------------
	.section	.nv.compat,"",@"SHT_CUDA_COMPAT_INFO"
	.align	4
        /*0000*/ 	.byte	0x02, 0x09, 0x01, 0x00, 0x02, 0x02, 0x02, 0x00, 0x02, 0x05, 0x05, 0x00, 0x03, 0x07, 0x01, 0x01
        /*0010*/ 	.byte	0x02, 0x03, 0x01, 0x00, 0x02, 0x06, 0x01, 0x00, 0x04, 0x0b, 0x08, 0x00, 0x09, 0x00, 0x00, 0x00
        /*0020*/ 	.byte	0x00, 0x00, 0x00, 0x00


//--------------------- .nv.info._ZN7cutlass13device_kernelINS_4conv6kernel13ConvUniversalINS1_16ConvProblemShapeILNS1_8OperatorE1ELi3EEENS1_10collective14CollectiveConvINS1_47MainloopSm100TmaUmmaWarpSpecializedImplicitGemmILS5_1ELi6ELi3ELi1ELi2EN4cute5tupleIJNSA_1CILi1EEESD_SD_EEEEENSB_IJNSC_ILi128EEESG_NSB_IJNSC_ILi32EEEEEEEEENS_10tfloat32_tESK_NSA_8TiledMMAINSA_8MMA_AtomIJNSA_17SM100_MMA_TF32_SSISK_SK_fLi128ELi128ELNSA_4UMMA5MajorE0ELSP_1ELNSO_7ScaleInE0ELSQ_0EEEEEENSA_6LayoutISE_NSB_IJNSC_ILi0EEESU_SU_EEEEENSB_IJNSA_10UnderscoreESX_SX_EEEEENS7_6detail27Sm100ImplicitGemmTileTraitsINSA_20SM90_TMA_LOAD_IM2COLENSA_14ComposedLayoutINSA_7SwizzleILi3ELi4ELi3EEENSA_18smem_ptr_flag_bitsILi32EEENST_INSB_IJNSC_ILi8EEESH_EEENSB_IJSH_SD_EEEEEEEvEENS11_INSA_13SM90_TMA_LOADENS13_INS14_ILi2ELi5ELi2EEES17_NST_INSB_IJSH_NSC_ILi4EEEEEENSB_IJSD_SH_EEEEEEEvEEEENS_8epilogue10collective18CollectiveEpilogueINS1N_23Sm100TmaWarpSpecializedILi4ELi2ELi16ELb1ELb0EEEJSJ_NSB_IJNST_ISG_SD_EENST_INSC_ILi16EEESD_EEEEESK_NSB_IJNSB_IJllllEEESD_SU_EEESK_S1X_NS1N_6fusion15FusionCallbacksIS1R_NS1Y_17LinearCombinationISK_fSK_fLNS_15FloatRoundStyleE2EEESJ_S1V_JEEENSA_5SM1004TMEM4LOAD26SM100_TMEM_LOAD_32dp32b16xES12_NS13_INS14_ILi2ELi4ELi3EEES17_NST_INSB_IJS18_S1T_EEENSB_IJS1T_SD_EEEEEEENSA_39AutoVectorizingCopyWithAssumedAlignmentILi128EEENSA_21SM90_TMA_STORE_IM2COLES2C_S2E_S2E_EEEvvEEEEvNT_6ParamsE --------------------------
	.section	.nv.info._ZN7cutlass13device_kernelINS_4conv6kernel13ConvUniversalINS1_16ConvProblemShapeILNS1_8OperatorE1ELi3EEENS1_10collective14CollectiveConvINS1_47MainloopSm100TmaUmmaWarpSpecializedImplicitGemmILS5_1ELi6ELi3ELi1ELi2EN4cute5tupleIJNSA_1CILi1EEESD_SD_EEEEENSB_IJNSC_ILi128EEESG_NSB_IJNSC_ILi32EEEEEEEEENS_10tfloat32_tESK_NSA_8TiledMMAINSA_8MMA_AtomIJNSA_17SM100_MMA_TF32_SSISK_SK_fLi128ELi128ELNSA_4UMMA5MajorE0ELSP_1ELNSO_7ScaleInE0ELSQ_0EEEEEENSA_6LayoutISE_NSB_IJNSC_ILi0EEESU_SU_EEEEENSB_IJNSA_10UnderscoreESX_SX_EEEEENS7_6detail27Sm100ImplicitGemmTileTraitsINSA_20SM90_TMA_LOAD_IM2COLENSA_14ComposedLayoutINSA_7SwizzleILi3ELi4ELi3EEENSA_18smem_ptr_flag_bitsILi32EEENST_INSB_IJNSC_ILi8EEESH_EEENSB_IJSH_SD_EEEEEEEvEENS11_INSA_13SM90_TMA_LOADENS13_INS14_ILi2ELi5ELi2EEES17_NST_INSB_IJSH_NSC_ILi4EEEEEENSB_IJSD_SH_EEEEEEEvEEEENS_8epilogue10collective18CollectiveEpilogueINS1N_23Sm100TmaWarpSpecializedILi4ELi2ELi16ELb1ELb0EEEJSJ_NSB_IJNST_ISG_SD_EENST_INSC_ILi16EEESD_EEEEESK_NSB_IJNSB_IJllllEEESD_SU_EEESK_S1X_NS1N_6fusion15FusionCallbacksIS1R_NS1Y_17LinearCombinationISK_fSK_fLNS_15FloatRoundStyleE2EEESJ_S1V_JEEENSA_5SM1004TMEM4LOAD26SM100_TMEM_LOAD_32dp32b16xES12_NS13_INS14_ILi2ELi4ELi3EEES17_NST_INSB_IJS18_S1T_EEENSB_IJS1T_SD_EEEEEEENSA_39AutoVectorizingCopyWithAssumedAlignmentILi128EEENSA_21SM90_TMA_STORE_IM2COLES2C_S2E_S2E_EEEvvEEEEvNT_6ParamsE,"",@"SHT_CUDA_INFO"
	.sectionflags	@""
	.align	4


	//----- nvinfo : EIATTR_CUDA_API_VERSION
	.align		4
        /*0000*/ 	.byte	0x04, 0x37
        /*0002*/ 	.short	(.L_31 - .L_30)
.L_30:
        /*0004*/ 	.word	0x00000082


	//----- nvinfo : EIATTR_KPARAM_INFO
	.align		4
.L_31:
        /*0008*/ 	.byte	0x04, 0x17
        /*000a*/ 	.short	(.L_33 - .L_32)
.L_32:
        /*000c*/ 	.word	0x00000000
        /*0010*/ 	.short	0x0000
        /*0012*/ 	.short	0x0000
        /*0014*/ 	.byte	0x00, 0xf0, 0x01, 0x24


	//----- nvinfo : EIATTR_AT_ENTRY_FRAGMENTS
	.align		4
.L_33:
        /*0018*/ 	.byte	0x04, 0x4f
        /*001a*/ 	.short	(.L_35 - .L_34)


	//   ....[0]....
.L_34:
        /*001c*/ 	.word	0x00000006


	//----- nvinfo : EIATTR_RESERVED_SMEM_USED
	.align		4
.L_35:
        /*0020*/ 	.byte	0x01, 0x41
	.zero		2


	//----- nvinfo : EIATTR_SPARSE_MMA_MASK
	.align		4
        /*0024*/ 	.byte	0x03, 0x50
        /*0026*/ 	.short	0x0000


	//----- nvinfo : EIATTR_TCGEN05_1CTA_USED
	.align		4
        /*0028*/ 	.byte	0x01, 0x51
	.zero		2


	//----- nvinfo : EIATTR_MAXREG_COUNT
	.align		4
        /*002c*/ 	.byte	0x03, 0x1b
        /*002e*/ 	.short	0x00ff


	//----- nvinfo : EIATTR_NUM_BARRIERS
	.align		4
        /*0030*/ 	.byte	0x02, 0x4c
        /*0032*/ 	.byte	0x07
	.zero		1


	//----- nvinfo : EIATTR_EXTERNS
	.align		4
        /*0034*/ 	.byte	0x04, 0x0f
        /*0036*/ 	.short	(.L_37 - .L_36)


	//   ....[0]....
	.align		4
.L_36:
        /*0038*/ 	.word	index@(__assertfail)


	//----- nvinfo : EIATTR_MERCURY_ISA_VERSION
	.align		4
.L_37:
        /*003c*/ 	.byte	0x03, 0x5f
        /*003e*/ 	.short	0x0101


	//----- nvinfo : EIATTR_INT_WARP_WIDE_INSTR_OFFSETS
	.align		4
        /*0040*/ 	.byte	0x04, 0x31
        /*0042*/ 	.short	(.L_39 - .L_38)


	//   ....[0]....
.L_38:
        /*0044*/ 	.word	0x00004070


	//   ....[1]....
        /*0048*/ 	.word	0x00004090


	//   ....[2]....
        /*004c*/ 	.word	0x000040c0


	//   ....[3]....
        /*0050*/ 	.word	0x00004e40


	//   ....[4]....
        /*0054*/ 	.word	0x00004eb0


	//   ....[5]....
        /*0058*/ 	.word	0x00004fc0


	//   ....[6]....
        /*005c*/ 	.word	0x00005080


	//   ....[7]....
        /*0060*/ 	.word	0x00005170


	//   ....[8]....
        /*0064*/ 	.word	0x00005230


	//   ....[9]....
        /*0068*/ 	.word	0x00005320


	//   ....[10]....
        /*006c*/ 	.word	0x000053f0


	//   ....[11]....
        /*0070*/ 	.word	0x000054e0


	//   ....[12]....
        /*0074*/ 	.word	0x00005560


	//   ....[13]....
        /*0078*/ 	.word	0x00005660


	//   ....[14]....
        /*007c*/ 	.word	0x000056f0


	//   ....[15]....
        /*0080*/ 	.word	0x000057e0


	//   ....[16]....
        /*0084*/ 	.word	0x00005890


	//   ....[17]....
        /*0088*/ 	.word	0x00005970


	//   ....[18]....
        /*008c*/ 	.word	0x00005a60


	//----- nvinfo : EIATTR_COOP_GROUP_MASK_REGIDS
	.align		4
.L_39:
        /*0090*/ 	.byte	0x04, 0x29
        /*0092*/ 	.short	(.L_41 - .L_40)


	//   ....[0]....
.L_40:
        /*0094*/ 	.word	0xffffffff


	//   ....[1]....
        /*0098*/ 	.word	0xffffffff


	//   ....[2]....
        /*009c*/ 	.word	0xffffffff


	//   ....[3]....
        /*00a0*/ 	.word	0xffffffff


	//   ....[4]....
        /*00a4*/ 	.word	0xffffffff


	//   ....[5]....
        /*00a8*/ 	.word	0xffffffff


	//   ....[6]....
        /*00ac*/ 	.word	0xffffffff


	//   ....[7]....
        /*00b0*/ 	.word	0xffffffff


	//   ....[8]....
        /*00b4*/ 	.word	0xffffffff


	//   ....[9]....
        /*00b8*/ 	.word	0xffffffff


	//   ....[10]....
        /*00bc*/ 	.word	0xffffffff


	//   ....[11]....
        /*00c0*/ 	.word	0xffffffff


	//----- nvinfo : EIATTR_COOP_GROUP_INSTR_OFFSETS
	.align		4
.L_41:
        /*00c4*/ 	.byte	0x04, 0x28
        /*00c6*/ 	.short	(.L_43 - .L_42)


	//   ....[0]....
.L_42:
        /*00c8*/ 	.word	0x00000090


	//   ....[1]....
        /*00cc*/ 	.word	0x00000500


	//   ....[2]....
        /*00d0*/ 	.word	0x000006b0


	//   ....[3]....
        /*00d4*/ 	.word	0x00000850


	//   ....[4]....
        /*00d8*/ 	.word	0x00000950


	//   ....[5]....
        /*00dc*/ 	.word	0x00000aa0


	//   ....[6]....
        /*00e0*/ 	.word	0x00002600


	//   ....[7]....
        /*00e4*/ 	.word	0x000033a0


	//   ....[8]....
        /*00e8*/ 	.word	0x000035b0


	//   ....[9]....
        /*00ec*/ 	.word	0x000035e0


	//   ....[10]....
        /*00f0*/ 	.word	0x00003f50


	//   ....[11]....
        /*00f4*/ 	.word	0x00004190


	//----- nvinfo : EIATTR_VRC_CTA_INIT_COUNT
	.align		4
.L_43:
        /*00f8*/ 	.byte	0x02, 0x4a
        /*00fa*/ 	.byte	0x80
	.zero		1


	//----- nvinfo : EIATTR_SYSCALL_OFFSETS
	.align		4
        /*00fc*/ 	.byte	0x04, 0x46
        /*00fe*/ 	.short	(.L_45 - .L_44)


	//   ....[0]....
.L_44:
        /*0100*/ 	.word	0x00006690


	//   ....[1]....
        /*0104*/ 	.word	0x00006780


	//   ....[2]....
        /*0108*/ 	.word	0x00007140


	//   ....[3]....
        /*010c*/ 	.word	0x00007af0


	//   ....[4]....
        /*0110*/ 	.word	0x00008470


	//   ....[5]....
        /*0114*/ 	.word	0x00008e30


	//   ....[6]....
        /*0118*/ 	.word	0x000097f0


	//   ....[7]....
        /*011c*/ 	.word	0x0000a1d0


	//   ....[8]....
        /*0120*/ 	.word	0x0000ab90


	//   ....[9]....
        /*0124*/ 	.word	0x0000b500


	//----- nvinfo : EIATTR_MBARRIER_INSTR_OFFSETS
	.align		4
.L_45:
        /*0128*/ 	.byte	0x04, 0x39
        /*012a*/ 	.short	(.L_47 - .L_46)


	//   ....[0]....
.L_46:
        /*012c*/ 	.word	0x000005e0
        /*0130*/ 	.word	0x000000ff
        /*0134*/ 	.word	0x00000000
        /*0138*/ 	.short	0x0100
        /*013a*/ 	.byte	0x04
	.zero		1


	//   ....[1]....
        /*013c*/ 	.word	0x000005f0
        /*0140*/ 	.word	0x000000ff
        /*0144*/ 	.word	0x00000030
        /*0148*/ 	.short	0x0100
        /*014a*/ 	.byte	0x04
	.zero		1


	//   ....[2]....
        /*014c*/ 	.word	0x00000600
        /*0150*/ 	.word	0x000000ff
        /*0154*/ 	.word	0x00000008
        /*0158*/ 	.short	0x0100
        /*015a*/ 	.byte	0x04
	.zero		1


	//   ....[3]....
        /*015c*/ 	.word	0x00000610
        /*0160*/ 	.word	0x000000ff
        /*0164*/ 	.word	0x00000038
        /*0168*/ 	.short	0x0100
        /*016a*/ 	.byte	0x04
	.zero		1


	//   ....[4]....
        /*016c*/ 	.word	0x00000620
        /*0170*/ 	.word	0x000000ff
        /*0174*/ 	.word	0x00000010
        /*0178*/ 	.short	0x0100
        /*017a*/ 	.byte	0x04
	.zero		1


	//   ....[5]....
        /*017c*/ 	.word	0x00000630
        /*0180*/ 	.word	0x000000ff
        /*0184*/ 	.word	0x00000040
        /*0188*/ 	.short	0x0100
        /*018a*/ 	.byte	0x04
	.zero		1


	//   ....[6]....
        /*018c*/ 	.word	0x00000640
        /*0190*/ 	.word	0x000000ff
        /*0194*/ 	.word	0x00000018
        /*0198*/ 	.short	0x0100
        /*019a*/ 	.byte	0x04
	.zero		1


	//   ....[7]....
        /*019c*/ 	.word	0x00000650
        /*01a0*/ 	.word	0x000000ff
        /*01a4*/ 	.word	0x00000048
        /*01a8*/ 	.short	0x0100
        /*01aa*/ 	.byte	0x04
	.zero		1


	//   ....[8]....
        /*01ac*/ 	.word	0x00000660
        /*01b0*/ 	.word	0x000000ff
        /*01b4*/ 	.word	0x00000020
        /*01b8*/ 	.short	0x0100
        /*01ba*/ 	.byte	0x04
	.zero		1


	//   ....[9]....
        /*01bc*/ 	.word	0x00000670
        /*01c0*/ 	.word	0x000000ff
        /*01c4*/ 	.word	0x00000050
        /*01c8*/ 	.short	0x0100
        /*01ca*/ 	.byte	0x04
	.zero		1


	//   ....[10]....
        /*01cc*/ 	.word	0x00000680
        /*01d0*/ 	.word	0x000000ff
        /*01d4*/ 	.word	0x00000028
        /*01d8*/ 	.short	0x0100
        /*01da*/ 	.byte	0x04
	.zero		1


	//   ....[11]....
        /*01dc*/ 	.word	0x00000690
        /*01e0*/ 	.word	0x000000ff
        /*01e4*/ 	.word	0x00000058
        /*01e8*/ 	.short	0x0100
        /*01ea*/ 	.byte	0x04
	.zero		1


	//   ....[12]....
        /*01ec*/ 	.word	0x000007c0
        /*01f0*/ 	.word	0x000000ff
        /*01f4*/ 	.word	0x00000060
        /*01f8*/ 	.short	0x0100
        /*01fa*/ 	.byte	0x04
	.zero		1


	//   ....[13]....
        /*01fc*/ 	.word	0x000007d0
        /*0200*/ 	.word	0x000000ff
        /*0204*/ 	.word	0x00000080
        /*0208*/ 	.short	0x0100
        /*020a*/ 	.byte	0x04
	.zero		1


	//   ....[14]....
        /*020c*/ 	.word	0x000007e0
        /*0210*/ 	.word	0x000000ff
        /*0214*/ 	.word	0x00000068
        /*0218*/ 	.short	0x0100
        /*021a*/ 	.byte	0x04
	.zero		1


	//   ....[15]....
        /*021c*/ 	.word	0x000007f0
        /*0220*/ 	.word	0x000000ff
        /*0224*/ 	.word	0x00000088
        /*0228*/ 	.short	0x0100
        /*022a*/ 	.byte	0x04
	.zero		1


	//   ....[16]....
        /*022c*/ 	.word	0x00000800
        /*0230*/ 	.word	0x000000ff
        /*0234*/ 	.word	0x00000070
        /*0238*/ 	.short	0x0100
        /*023a*/ 	.byte	0x04
	.zero		1


	//   ....[17]....
        /*023c*/ 	.word	0x00000810
        /*0240*/ 	.word	0x000000ff
        /*0244*/ 	.word	0x00000090
        /*0248*/ 	.short	0x0100
        /*024a*/ 	.byte	0x04
	.zero		1


	//   ....[18]....
        /*024c*/ 	.word	0x00000820
        /*0250*/ 	.word	0x000000ff
        /*0254*/ 	.word	0x00000078
        /*0258*/ 	.short	0x0100
        /*025a*/ 	.byte	0x04
	.zero		1


	//   ....[19]....
        /*025c*/ 	.word	0x00000830
        /*0260*/ 	.word	0x000000ff
        /*0264*/ 	.word	0x00000098
        /*0268*/ 	.short	0x0100
        /*026a*/ 	.byte	0x04
	.zero		1


	//   ....[20]....
        /*026c*/ 	.word	0x00000920
        /*0270*/ 	.word	0x000000ff
        /*0274*/ 	.word	0x000000a0
        /*0278*/ 	.short	0x0100
        /*027a*/ 	.byte	0x06
	.zero		1


	//   ....[21]....
        /*027c*/ 	.word	0x00000930
        /*0280*/ 	.word	0x000000ff
        /*0284*/ 	.word	0x000000a8
        /*0288*/ 	.short	0x0100
        /*028a*/ 	.byte	0x06
	.zero		1


	//   ....[22]....
        /*028c*/ 	.word	0x00000a70
        /*0290*/ 	.word	0x000000ff
        /*0294*/ 	.word	0x000000b0
        /*0298*/ 	.short	0x0100
        /*029a*/ 	.byte	0x06
	.zero		1


	//   ....[23]....
        /*029c*/ 	.word	0x00000a80
        /*02a0*/ 	.word	0x000000ff
        /*02a4*/ 	.word	0x000000b8
        /*02a8*/ 	.short	0x0100
        /*02aa*/ 	.byte	0x06
	.zero		1


	//   ....[24]....
        /*02ac*/ 	.word	0x00000bd0
        /*02b0*/ 	.word	0x000000ff
        /*02b4*/ 	.word	0x000000c0
        /*02b8*/ 	.short	0x0100
        /*02ba*/ 	.byte	0x04
	.zero		1


	//   ....[25]....
        /*02bc*/ 	.word	0x00000be0
        /*02c0*/ 	.word	0x000000ff
        /*02c4*/ 	.word	0x000000d0
        /*02c8*/ 	.short	0x0100
        /*02ca*/ 	.byte	0x04
	.zero		1


	//   ....[26]....
        /*02cc*/ 	.word	0x00000bf0
        /*02d0*/ 	.word	0x000000ff
        /*02d4*/ 	.word	0x000000c8
        /*02d8*/ 	.short	0x0100
        /*02da*/ 	.byte	0x04
	.zero		1


	//   ....[27]....
        /*02dc*/ 	.word	0x00000c00
        /*02e0*/ 	.word	0x000000ff
        /*02e4*/ 	.word	0x000000d8
        /*02e8*/ 	.short	0x0100
        /*02ea*/ 	.byte	0x04
	.zero		1


	//   ....[28]....
        /*02ec*/ 	.word	0x00001590
        /*02f0*/ 	.word	0x000000ff
        /*02f4*/ 	.word	0x00000030
        /*02f8*/ 	.short	0x010a
        /*02fa*/ 	.byte	0x04
	.zero		1


	//   ....[29]....
        /*02fc*/ 	.word	0x000018e0
        /*0300*/ 	.word	0x000000ff
        /*0304*/ 	.word	0x00000030
        /*0308*/ 	.short	0x010a
        /*030a*/ 	.byte	0x21
	.zero		1


	//   ....[30]....
        /*030c*/ 	.word	0x00001a50
        /*0310*/ 	.word	0x000000ff
        /*0314*/ 	.word	0x00000030
        /*0318*/ 	.short	0x010a
        /*031a*/ 	.byte	0x08
	.zero		1


	//   ....[31]....
        /*031c*/ 	.word	0x00001db0
        /*0320*/ 	.word	0x000000ff
        /*0324*/ 	.word	0x000000a8
        /*0328*/ 	.short	0x0101
        /*032a*/ 	.byte	0x3b
	.zero		1


	//   ....[32]....
        /*032c*/ 	.word	0x00001de0
        /*0330*/ 	.word	0x000000ff
        /*0334*/ 	.word	0x00000030
        /*0338*/ 	.short	0x010a
        /*033a*/ 	.byte	0x04
	.zero		1


	//   ....[33]....
        /*033c*/ 	.word	0x000020f0
        /*0340*/ 	.word	0x000000ff
        /*0344*/ 	.word	0x00000030
        /*0348*/ 	.short	0x010a
        /*034a*/ 	.byte	0x09
	.zero		1


	//   ....[34]....
        /*034c*/ 	.word	0x00002260
        /*0350*/ 	.word	0x000000ff
        /*0354*/ 	.word	0x00000030
        /*0358*/ 	.short	0x010a
        /*035a*/ 	.byte	0x08
	.zero		1


	//   ....[35]....
        /*035c*/ 	.word	0x00002610
        /*0360*/ 	.word	0x000000ff
        /*0364*/ 	.word	0x000000b0
        /*0368*/ 	.short	0x010a
        /*036a*/ 	.byte	0x3b
	.zero		1


	//   ....[36]....
        /*036c*/ 	.word	0x000026d0
        /*0370*/ 	.word	0x000000ff
        /*0374*/ 	.word	0x00000000
        /*0378*/ 	.short	0x0101
        /*037a*/ 	.byte	0x04
	.zero		1


	//   ....[37]....
        /*037c*/ 	.word	0x00002cd0
        /*0380*/ 	.word	0x000000ff
        /*0384*/ 	.word	0x00000000
        /*0388*/ 	.short	0x010a
        /*038a*/ 	.byte	0x04
	.zero		1


	//   ....[38]....
        /*038c*/ 	.word	0x00002d70
        /*0390*/ 	.word	0x000000ff
        /*0394*/ 	.word	0x00000000
        /*0398*/ 	.short	0x010a
        /*039a*/ 	.byte	0x05
	.zero		1


	//   ....[39]....
        /*039c*/ 	.word	0x00002e10
        /*03a0*/ 	.word	0x000000ff
        /*03a4*/ 	.word	0x00000000
        /*03a8*/ 	.short	0x010a
        /*03aa*/ 	.byte	0x05
	.zero		1


	//   ....[40]....
        /*03ac*/ 	.word	0x00002eb0
        /*03b0*/ 	.word	0x000000ff
        /*03b4*/ 	.word	0x00000000
        /*03b8*/ 	.short	0x010a
        /*03ba*/ 	.byte	0x05
	.zero		1


	//   ....[41]....
        /*03bc*/ 	.word	0x00002f50
        /*03c0*/ 	.word	0x000000ff
        /*03c4*/ 	.word	0x00000000
        /*03c8*/ 	.short	0x010a
        /*03ca*/ 	.byte	0x05
	.zero		1


	//   ....[42]....
        /*03cc*/ 	.word	0x00003000
        /*03d0*/ 	.word	0x00000000
        /*03d4*/ 	.word	0x00000000
        /*03d8*/ 	.short	0x010a
        /*03da*/ 	.byte	0xff
	.zero		1


	//   ....[43]....
        /*03dc*/ 	.word	0x00003150
        /*03e0*/ 	.word	0x000000ff
        /*03e4*/ 	.word	0x000000b8
        /*03e8*/ 	.short	0x010a
        /*03ea*/ 	.byte	0x04
	.zero		1


	//   ....[44]....
        /*03ec*/ 	.word	0x000031f0
        /*03f0*/ 	.word	0x000000ff
        /*03f4*/ 	.word	0x000000b0
        /*03f8*/ 	.short	0x010a
        /*03fa*/ 	.byte	0x04
	.zero		1


	//   ....[45]....
        /*03fc*/ 	.word	0x00003290
        /*0400*/ 	.word	0x000000ff
        /*0404*/ 	.word	0x00000000
        /*0408*/ 	.short	0x0101
        /*040a*/ 	.byte	0x05
	.zero		1


	//   ....[46]....
        /*040c*/ 	.word	0x000032d0
        /*0410*/ 	.word	0x000000ff
        /*0414*/ 	.word	0x000000b8
        /*0418*/ 	.short	0x0106
        /*041a*/ 	.byte	0x04
	.zero		1


	//   ....[47]....
        /*041c*/ 	.word	0x00003310
        /*0420*/ 	.word	0x00000000
        /*0424*/ 	.word	0x000000b8
        /*0428*/ 	.short	0x010a
        /*042a*/ 	.byte	0xff
	.zero		1


	//   ....[48]....
        /*042c*/ 	.word	0x00003880
        /*0430*/ 	.word	0x000000ff
        /*0434*/ 	.word	0x000000b0
        /*0438*/ 	.short	0x010a
        /*043a*/ 	.byte	0x14
	.zero		1


	//   ....[49]....
        /*043c*/ 	.word	0x00003930
        /*0440*/ 	.word	0x000000ff
        /*0444*/ 	.word	0x00000000
        /*0448*/ 	.short	0x0101
        /*044a*/ 	.byte	0x19
	.zero		1


	//   ....[50]....
        /*044c*/ 	.word	0x00003940
        /*0450*/ 	.word	0x000000ff
        /*0454*/ 	.word	0x000000d0
        /*0458*/ 	.short	0x010a
        /*045a*/ 	.byte	0x18
	.zero		1


	//   ....[51]....
        /*045c*/ 	.word	0x000039f0
        /*0460*/ 	.word	0x000000ff
        /*0464*/ 	.word	0x00000000
        /*0468*/ 	.short	0x010a
        /*046a*/ 	.byte	0x04
	.zero		1


	//   ....[52]....
        /*046c*/ 	.word	0x00003a40
        /*0470*/ 	.word	0x000000ff
        /*0474*/ 	.word	0x00000000
        /*0478*/ 	.short	0x010a
        /*047a*/ 	.byte	0x12
	.zero		1


	//   ....[53]....
        /*047c*/ 	.word	0x00003b90
        /*0480*/ 	.word	0x000000ff
        /*0484*/ 	.word	0x00000000
        /*0488*/ 	.short	0x010a
        /*048a*/ 	.byte	0x05
	.zero		1


	//   ....[54]....
        /*048c*/ 	.word	0x00003ea0
        /*0490*/ 	.word	0x000000ff
        /*0494*/ 	.word	0x00000000
        /*0498*/ 	.short	0x010a
        /*049a*/ 	.byte	0x04
	.zero		1


	//   ....[55]....
        /*049c*/ 	.word	0x00003f30
        /*04a0*/ 	.word	0x000000ff
        /*04a4*/ 	.word	0x00000000
        /*04a8*/ 	.short	0x010a
        /*04aa*/ 	.byte	0x04
	.zero		1


	//   ....[56]....
        /*04ac*/ 	.word	0x000044f0
        /*04b0*/ 	.word	0x000000ff
        /*04b4*/ 	.word	0x000000b0
        /*04b8*/ 	.short	0x010a
        /*04ba*/ 	.byte	0x2a
	.zero		1


	//   ....[57]....
        /*04bc*/ 	.word	0x00004590
        /*04c0*/ 	.word	0x000000ff
        /*04c4*/ 	.word	0x00000000
        /*04c8*/ 	.short	0x0101
        /*04ca*/ 	.byte	0x45
	.zero		1


	//   ....[58]....
        /*04cc*/ 	.word	0x00004ae0
        /*04d0*/ 	.word	0x000000ff
        /*04d4*/ 	.word	0x000000a8
        /*04d8*/ 	.short	0x010a
        /*04da*/ 	.byte	0x2a
	.zero		1


	//   ....[59]....
        /*04dc*/ 	.word	0x00004c80
        /*04e0*/ 	.word	0x000000ff
        /*04e4*/ 	.word	0x00000080
        /*04e8*/ 	.short	0x010a
        /*04ea*/ 	.byte	0x2a
	.zero		1


	//   ....[60]....
        /*04ec*/ 	.word	0x00004f50
        /*04f0*/ 	.word	0x000000ff
        /*04f4*/ 	.word	0x00000060
        /*04f8*/ 	.short	0x010b
        /*04fa*/ 	.byte	0x2a
	.zero		1


	//   ....[61]....
        /*04fc*/ 	.word	0x00004f60
        /*0500*/ 	.word	0x000000ff
        /*0504*/ 	.word	0x00000000
        /*0508*/ 	.short	0x0101
        /*050a*/ 	.byte	0x30
	.zero		1


	//   ....[62]....
        /*050c*/ 	.word	0x00004f80
        /*0510*/ 	.word	0x000000ff
        /*0514*/ 	.word	0x00000088
        /*0518*/ 	.short	0x010a
        /*051a*/ 	.byte	0x2a
	.zero		1


	//   ....[63]....
        /*051c*/ 	.word	0x00005100
        /*0520*/ 	.word	0x000000ff
        /*0524*/ 	.word	0x00000068
        /*0528*/ 	.short	0x010b
        /*052a*/ 	.byte	0x2a
	.zero		1


	//   ....[64]....
        /*052c*/ 	.word	0x00005110
        /*0530*/ 	.word	0x000000ff
        /*0534*/ 	.word	0x00000000
        /*0538*/ 	.short	0x0101
        /*053a*/ 	.byte	0x2f
	.zero		1


	//   ....[65]....
        /*053c*/ 	.word	0x00005130
        /*0540*/ 	.word	0x000000ff
        /*0544*/ 	.word	0x00000090
        /*0548*/ 	.short	0x010a
        /*054a*/ 	.byte	0x2a
	.zero		1


	//   ....[66]....
        /*054c*/ 	.word	0x000052b0
        /*0550*/ 	.word	0x000000ff
        /*0554*/ 	.word	0x00000070
        /*0558*/ 	.short	0x010b
        /*055a*/ 	.byte	0x2a
	.zero		1


	//   ....[67]....
        /*055c*/ 	.word	0x000052c0
        /*0560*/ 	.word	0x000000ff
        /*0564*/ 	.word	0x00000000
        /*0568*/ 	.short	0x0101
        /*056a*/ 	.byte	0x2e
	.zero		1


	//   ....[68]....
        /*056c*/ 	.word	0x000052e0
        /*0570*/ 	.word	0x000000ff
        /*0574*/ 	.word	0x00000098
        /*0578*/ 	.short	0x010a
        /*057a*/ 	.byte	0x2a
	.zero		1


	//   ....[69]....
        /*057c*/ 	.word	0x00005470
        /*0580*/ 	.word	0x000000ff
        /*0584*/ 	.word	0x00000078
        /*0588*/ 	.short	0x010b
        /*058a*/ 	.byte	0x2a
	.zero		1


	//   ....[70]....
        /*058c*/ 	.word	0x00005480
        /*0590*/ 	.word	0x000000ff
        /*0594*/ 	.word	0x00000000
        /*0598*/ 	.short	0x0101
        /*059a*/ 	.byte	0x2d
	.zero		1


	//   ....[71]....
        /*059c*/ 	.word	0x000054a0
        /*05a0*/ 	.word	0x000000ff
        /*05a4*/ 	.word	0x00000080
        /*05a8*/ 	.short	0x010a
        /*05aa*/ 	.byte	0x2a
	.zero		1


	//   ....[72]....
        /*05ac*/ 	.word	0x000055f0
        /*05b0*/ 	.word	0x000000ff
        /*05b4*/ 	.word	0x00000060
        /*05b8*/ 	.short	0x010b
        /*05ba*/ 	.byte	0x2a
	.zero		1


	//   ....[73]....
        /*05bc*/ 	.word	0x00005600
        /*05c0*/ 	.word	0x000000ff
        /*05c4*/ 	.word	0x00000000
        /*05c8*/ 	.short	0x0101
        /*05ca*/ 	.byte	0x30
	.zero		1


	//   ....[74]....
        /*05cc*/ 	.word	0x00005620
        /*05d0*/ 	.word	0x000000ff
        /*05d4*/ 	.word	0x00000088
        /*05d8*/ 	.short	0x010a
        /*05da*/ 	.byte	0x2a
	.zero		1


	//   ....[75]....
        /*05dc*/ 	.word	0x00005770
        /*05e0*/ 	.word	0x000000ff
        /*05e4*/ 	.word	0x00000068
        /*05e8*/ 	.short	0x010b
        /*05ea*/ 	.byte	0x2a
	.zero		1


	//   ....[76]....
        /*05ec*/ 	.word	0x00005780
        /*05f0*/ 	.word	0x000000ff
        /*05f4*/ 	.word	0x00000000
        /*05f8*/ 	.short	0x0101
        /*05fa*/ 	.byte	0x2f
	.zero		1


	//   ....[77]....
        /*05fc*/ 	.word	0x000057a0
        /*0600*/ 	.word	0x000000ff
        /*0604*/ 	.word	0x00000090
        /*0608*/ 	.short	0x010a
        /*060a*/ 	.byte	0x2a
	.zero		1


	//   ....[78]....
        /*060c*/ 	.word	0x00005910
        /*0610*/ 	.word	0x000000ff
        /*0614*/ 	.word	0x00000070
        /*0618*/ 	.short	0x010b
        /*061a*/ 	.byte	0x2a
	.zero		1


	//   ....[79]....
        /*061c*/ 	.word	0x00005920
        /*0620*/ 	.word	0x000000ff
        /*0624*/ 	.word	0x00000000
        /*0628*/ 	.short	0x0101
        /*062a*/ 	.byte	0x2e
	.zero		1


	//   ....[80]....
        /*062c*/ 	.word	0x00005930
        /*0630*/ 	.word	0x000000ff
        /*0634*/ 	.word	0x00000098
        /*0638*/ 	.short	0x010a
        /*063a*/ 	.byte	0x2a
	.zero		1


	//   ....[81]....
        /*063c*/ 	.word	0x00005ad0
        /*0640*/ 	.word	0x000000ff
        /*0644*/ 	.word	0x00000078
        /*0648*/ 	.short	0x010b
        /*064a*/ 	.byte	0x2a
	.zero		1


	//   ....[82]....
        /*064c*/ 	.word	0x00005ae0
        /*0650*/ 	.word	0x000000ff
        /*0654*/ 	.word	0x00000000
        /*0658*/ 	.short	0x0101
        /*065a*/ 	.byte	0x2d
	.zero		1


	//   ....[83]....
        /*065c*/ 	.word	0x00005b00
        /*0660*/ 	.word	0x000000ff
        /*0664*/ 	.word	0x00000080
        /*0668*/ 	.short	0x010a
        /*066a*/ 	.byte	0x2a
	.zero		1


	//   ....[84]....
        /*066c*/ 	.word	0x00005b20
        /*0670*/ 	.word	0x000000ff
        /*0674*/ 	.word	0x00000088
        /*0678*/ 	.short	0x010a
        /*067a*/ 	.byte	0x2a
	.zero		1


	//   ....[85]....
        /*067c*/ 	.word	0x00005b40
        /*0680*/ 	.word	0x000000ff
        /*0684*/ 	.word	0x00000090
        /*0688*/ 	.short	0x010a
        /*068a*/ 	.byte	0x2a
	.zero		1


	//   ....[86]....
        /*068c*/ 	.word	0x00005b90
        /*0690*/ 	.word	0x00000002
        /*0694*/ 	.word	0x00000098
        /*0698*/ 	.short	0x010a
        /*069a*/ 	.byte	0xff
	.zero		1


	//   ....[87]....
        /*069c*/ 	.word	0x00005f10
        /*06a0*/ 	.word	0x000000ff
        /*06a4*/ 	.word	0x000000b0
        /*06a8*/ 	.short	0x010a
        /*06aa*/ 	.byte	0x31
	.zero		1


	//   ....[88]....
        /*06ac*/ 	.word	0x00005fe0
        /*06b0*/ 	.word	0x000000ff
        /*06b4*/ 	.word	0x00000000
        /*06b8*/ 	.short	0x0101
        /*06ba*/ 	.byte	0x04
	.zero		1


	//   ....[89]....
        /*06bc*/ 	.word	0x00006c80
        /*06c0*/ 	.word	0x000000ff
        /*06c4*/ 	.word	0x00000060
        /*06c8*/ 	.short	0x010a
        /*06ca*/ 	.byte	0x31
	.zero		1


	//   ....[90]....
        /*06cc*/ 	.word	0x00006d20
        /*06d0*/ 	.word	0x00000050
        /*06d4*/ 	.word	0x000000c0
        /*06d8*/ 	.short	0x010a
        /*06da*/ 	.byte	0xff
	.zero		1


	//   ....[91]....
        /*06dc*/ 	.word	0x00006f30
        /*06e0*/ 	.word	0x000000ff
        /*06e4*/ 	.word	0x00000060
        /*06e8*/ 	.short	0x010a
        /*06ea*/ 	.byte	0x31
	.zero		1


	//   ....[92]....
        /*06ec*/ 	.word	0x00007020
        /*06f0*/ 	.word	0x00000050
        /*06f4*/ 	.word	0x000000c0
        /*06f8*/ 	.short	0x010a
        /*06fa*/ 	.byte	0xff
	.zero		1


	//   ....[93]....
        /*06fc*/ 	.word	0x00007820
        /*0700*/ 	.word	0x00000000
        /*0704*/ 	.word	0x00000000
        /*0708*/ 	.short	0x0101
        /*070a*/ 	.byte	0xff
	.zero		1


	//   ....[94]....
        /*070c*/ 	.word	0x00007830
        /*0710*/ 	.word	0x00000002
        /*0714*/ 	.word	0x00000060
        /*0718*/ 	.short	0x010a
        /*071a*/ 	.byte	0xff
	.zero		1


	//   ....[95]....
        /*071c*/ 	.word	0x00007910
        /*0720*/ 	.word	0x00000002
        /*0724*/ 	.word	0x00000060
        /*0728*/ 	.short	0x010a
        /*072a*/ 	.byte	0xff
	.zero		1


	//   ....[96]....
        /*072c*/ 	.word	0x000081a0
        /*0730*/ 	.word	0x00000000
        /*0734*/ 	.word	0x00000000
        /*0738*/ 	.short	0x0101
        /*073a*/ 	.byte	0xff
	.zero		1


	//   ....[97]....
        /*073c*/ 	.word	0x000081c0
        /*0740*/ 	.word	0x00000006
        /*0744*/ 	.word	0x00000060
        /*0748*/ 	.short	0x010a
        /*074a*/ 	.byte	0xff
	.zero		1


	//   ....[98]....
        /*074c*/ 	.word	0x00008290
        /*0750*/ 	.word	0x00000006
        /*0754*/ 	.word	0x00000060
        /*0758*/ 	.short	0x010a
        /*075a*/ 	.byte	0xff
	.zero		1


	//   ....[99]....
        /*075c*/ 	.word	0x00008b20
        /*0760*/ 	.word	0x0000000e
        /*0764*/ 	.word	0x00000000
        /*0768*/ 	.short	0x0101
        /*076a*/ 	.byte	0xff
	.zero		1


	//   ....[100]....
        /*076c*/ 	.word	0x00008b40
        /*0770*/ 	.word	0x00000000
        /*0774*/ 	.word	0x00000060
        /*0778*/ 	.short	0x010a
        /*077a*/ 	.byte	0xff
	.zero		1


	//   ....[101]....
        /*077c*/ 	.word	0x00008c10
        /*0780*/ 	.word	0x00000000
        /*0784*/ 	.word	0x00000060
        /*0788*/ 	.short	0x010a
        /*078a*/ 	.byte	0xff
	.zero		1


	//   ....[102]....
        /*078c*/ 	.word	0x000094d0
        /*0790*/ 	.word	0x0000000e
        /*0794*/ 	.word	0x00000000
        /*0798*/ 	.short	0x0101
        /*079a*/ 	.byte	0xff
	.zero		1


	//   ....[103]....
        /*079c*/ 	.word	0x000094f0
        /*07a0*/ 	.word	0x00000006
        /*07a4*/ 	.word	0x00000060
        /*07a8*/ 	.short	0x010a
        /*07aa*/ 	.byte	0xff
	.zero		1


	//   ....[104]....
        /*07ac*/ 	.word	0x000095c0
        /*07b0*/ 	.word	0x00000006
        /*07b4*/ 	.word	0x00000060
        /*07b8*/ 	.short	0x010a
        /*07ba*/ 	.byte	0xff
	.zero		1


	//   ....[105]....
        /*07bc*/ 	.word	0x00009eb0
        /*07c0*/ 	.word	0x0000000e
        /*07c4*/ 	.word	0x00000000
        /*07c8*/ 	.short	0x0101
        /*07ca*/ 	.byte	0xff
	.zero		1


	//   ....[106]....
        /*07cc*/ 	.word	0x00009ed0
        /*07d0*/ 	.word	0x00000006
        /*07d4*/ 	.word	0x00000060
        /*07d8*/ 	.short	0x010a
        /*07da*/ 	.byte	0xff
	.zero		1


	//   ....[107]....
        /*07dc*/ 	.word	0x00009fa0
        /*07e0*/ 	.word	0x00000006
        /*07e4*/ 	.word	0x00000060
        /*07e8*/ 	.short	0x010a
        /*07ea*/ 	.byte	0xff
	.zero		1


	//   ....[108]....
        /*07ec*/ 	.word	0x0000a870
        /*07f0*/ 	.word	0x0000000e
        /*07f4*/ 	.word	0x00000000
        /*07f8*/ 	.short	0x0101
        /*07fa*/ 	.byte	0xff
	.zero		1


	//   ....[109]....
        /*07fc*/ 	.word	0x0000a890
        /*0800*/ 	.word	0x00000006
        /*0804*/ 	.word	0x00000060
        /*0808*/ 	.short	0x010a
        /*080a*/ 	.byte	0xff
	.zero		1


	//   ....[110]....
        /*080c*/ 	.word	0x0000a960
        /*0810*/ 	.word	0x00000006
        /*0814*/ 	.word	0x00000060
        /*0818*/ 	.short	0x010a
        /*081a*/ 	.byte	0xff
	.zero		1


	//   ....[111]....
        /*081c*/ 	.word	0x0000b230
        /*0820*/ 	.word	0x0000000e
        /*0824*/ 	.word	0x00000000
        /*0828*/ 	.short	0x0101
        /*082a*/ 	.byte	0xff
	.zero		1


	//   ....[112]....
        /*082c*/ 	.word	0x0000b250
        /*0830*/ 	.word	0x00000000
        /*0834*/ 	.word	0x00000060
        /*0838*/ 	.short	0x010a
        /*083a*/ 	.byte	0xff
	.zero		1


	//   ....[113]....
        /*083c*/ 	.word	0x0000b320
        /*0840*/ 	.word	0x00000000
        /*0844*/ 	.word	0x00000060
        /*0848*/ 	.short	0x010a
        /*084a*/ 	.byte	0xff
	.zero		1


	//   ....[114]....
        /*084c*/ 	.word	0x0000b800
        /*0850*/ 	.word	0x000000ff
        /*0854*/ 	.word	0x00000000
        /*0858*/ 	.short	0x0101
        /*085a*/ 	.byte	0x04
	.zero		1


	//   ....[115]....
        /*085c*/ 	.word	0x0000bc10
        /*0860*/ 	.word	0x00000000
        /*0864*/ 	.word	0x00000000
        /*0868*/ 	.short	0x0101
        /*086a*/ 	.byte	0xff
	.zero		1


	//   ....[116]....
        /*086c*/ 	.word	0x0000bea0
        /*0870*/ 	.word	0x000000ff
        /*0874*/ 	.word	0x00000000
        /*0878*/ 	.short	0x0101
        /*087a*/ 	.byte	0x04
	.zero		1


	//   ....[117]....
        /*087c*/ 	.word	0x0000bed0
        /*0880*/ 	.word	0x00000000
        /*0884*/ 	.word	0x00000030
        /*0888*/ 	.short	0x010a
        /*088a*/ 	.byte	0xff
	.zero		1


	//   ....[118]....
        /*088c*/ 	.word	0x0000bf30
        /*0890*/ 	.word	0x00000000
        /*0894*/ 	.word	0x00000030
        /*0898*/ 	.short	0x010a
        /*089a*/ 	.byte	0xff
	.zero		1


	//   ....[119]....
        /*089c*/ 	.word	0x0000bf90
        /*08a0*/ 	.word	0x00000000
        /*08a4*/ 	.word	0x000000b0
        /*08a8*/ 	.short	0x010a
        /*08aa*/ 	.byte	0xff
	.zero		1


	//   ....[120]....
        /*08ac*/ 	.word	0x0000bff0
        /*08b0*/ 	.word	0x00000000
        /*08b4*/ 	.word	0x00000000
        /*08b8*/ 	.short	0x010a
        /*08ba*/ 	.byte	0xff
	.zero		1


	//   ....[121]....
        /*08bc*/ 	.word	0x0000c050
        /*08c0*/ 	.word	0x00000000
        /*08c4*/ 	.word	0x00000000
        /*08c8*/ 	.short	0x010a
        /*08ca*/ 	.byte	0xff
	.zero		1


	//   ....[122]....
        /*08cc*/ 	.word	0x0000c0b0
        /*08d0*/ 	.word	0x00000000
        /*08d4*/ 	.word	0x00000000
        /*08d8*/ 	.short	0x010a
        /*08da*/ 	.byte	0xff
	.zero		1


	//   ....[123]....
        /*08dc*/ 	.word	0x0000c110
        /*08e0*/ 	.word	0x00000000
        /*08e4*/ 	.word	0x00000000
        /*08e8*/ 	.short	0x010a
        /*08ea*/ 	.byte	0xff
	.zero		1


	//   ....[124]....
        /*08ec*/ 	.word	0x0000c170
        /*08f0*/ 	.word	0x00000000
        /*08f4*/ 	.word	0x00000000
        /*08f8*/ 	.short	0x010a
        /*08fa*/ 	.byte	0xff
	.zero		1


	//   ....[125]....
        /*08fc*/ 	.word	0x0000c1d0
        /*0900*/ 	.word	0x00000004
        /*0904*/ 	.word	0x000000b8
        /*0908*/ 	.short	0x010a
        /*090a*/ 	.byte	0xff
	.zero		1


	//   ....[126]....
        /*090c*/ 	.word	0x0000c230
        /*0910*/ 	.word	0x00000004
        /*0914*/ 	.word	0x000000b0
        /*0918*/ 	.short	0x010a
        /*091a*/ 	.byte	0xff
	.zero		1


	//   ....[127]....
        /*091c*/ 	.word	0x0000c290
        /*0920*/ 	.word	0x00000000
        /*0924*/ 	.word	0x000000b0
        /*0928*/ 	.short	0x010a
        /*092a*/ 	.byte	0xff
	.zero		1


	//   ....[128]....
        /*092c*/ 	.word	0x0000c2f0
        /*0930*/ 	.word	0x00000004
        /*0934*/ 	.word	0x000000d0
        /*0938*/ 	.short	0x010a
        /*093a*/ 	.byte	0xff
	.zero		1


	//   ....[129]....
        /*093c*/ 	.word	0x0000c350
        /*0940*/ 	.word	0x00000000
        /*0944*/ 	.word	0x00000000
        /*0948*/ 	.short	0x010a
        /*094a*/ 	.byte	0xff
	.zero		1


	//   ....[130]....
        /*094c*/ 	.word	0x0000c3b0
        /*0950*/ 	.word	0x00000000
        /*0954*/ 	.word	0x00000000
        /*0958*/ 	.short	0x010a
        /*095a*/ 	.byte	0xff
	.zero		1


	//   ....[131]....
        /*095c*/ 	.word	0x0000c410
        /*0960*/ 	.word	0x00000000
        /*0964*/ 	.word	0x00000000
        /*0968*/ 	.short	0x010a
        /*096a*/ 	.byte	0xff
	.zero		1


	//   ....[132]....
        /*096c*/ 	.word	0x0000c470
        /*0970*/ 	.word	0x00000000
        /*0974*/ 	.word	0x000000b0
        /*0978*/ 	.short	0x010a
        /*097a*/ 	.byte	0xff
	.zero		1


	//   ....[133]....
        /*097c*/ 	.word	0x0000c4d0
        /*0980*/ 	.word	0x00000000
        /*0984*/ 	.word	0x000000a8
        /*0988*/ 	.short	0x010a
        /*098a*/ 	.byte	0xff
	.zero		1


	//   ....[134]....
        /*098c*/ 	.word	0x0000c530
        /*0990*/ 	.word	0x00000002
        /*0994*/ 	.word	0x00000080
        /*0998*/ 	.short	0x010a
        /*099a*/ 	.byte	0xff
	.zero		1


	//   ....[135]....
        /*099c*/ 	.word	0x0000c590
        /*09a0*/ 	.word	0x00000002
        /*09a4*/ 	.word	0x00000088
        /*09a8*/ 	.short	0x010a
        /*09aa*/ 	.byte	0xff
	.zero		1


	//   ....[136]....
        /*09ac*/ 	.word	0x0000c5f0
        /*09b0*/ 	.word	0x00000002
        /*09b4*/ 	.word	0x00000090
        /*09b8*/ 	.short	0x010a
        /*09ba*/ 	.byte	0xff
	.zero		1


	//   ....[137]....
        /*09bc*/ 	.word	0x0000c650
        /*09c0*/ 	.word	0x00000002
        /*09c4*/ 	.word	0x00000098
        /*09c8*/ 	.short	0x010a
        /*09ca*/ 	.byte	0xff
	.zero		1


	//   ....[138]....
        /*09cc*/ 	.word	0x0000c6b0
        /*09d0*/ 	.word	0x00000002
        /*09d4*/ 	.word	0x00000080
        /*09d8*/ 	.short	0x010a
        /*09da*/ 	.byte	0xff
	.zero		1


	//   ....[139]....
        /*09dc*/ 	.word	0x0000c710
        /*09e0*/ 	.word	0x00000002
        /*09e4*/ 	.word	0x00000088
        /*09e8*/ 	.short	0x010a
        /*09ea*/ 	.byte	0xff
	.zero		1


	//   ....[140]....
        /*09ec*/ 	.word	0x0000c770
        /*09f0*/ 	.word	0x00000002
        /*09f4*/ 	.word	0x00000090
        /*09f8*/ 	.short	0x010a
        /*09fa*/ 	.byte	0xff
	.zero		1


	//   ....[141]....
        /*09fc*/ 	.word	0x0000c7d0
        /*0a00*/ 	.word	0x00000000
        /*0a04*/ 	.word	0x00000098
        /*0a08*/ 	.short	0x010a
        /*0a0a*/ 	.byte	0xff
	.zero		1


	//   ....[142]....
        /*0a0c*/ 	.word	0x0000c830
        /*0a10*/ 	.word	0x00000000
        /*0a14*/ 	.word	0x00000080
        /*0a18*/ 	.short	0x010a
        /*0a1a*/ 	.byte	0xff
	.zero		1


	//   ....[143]....
        /*0a1c*/ 	.word	0x0000c890
        /*0a20*/ 	.word	0x00000000
        /*0a24*/ 	.word	0x00000088
        /*0a28*/ 	.short	0x010a
        /*0a2a*/ 	.byte	0xff
	.zero		1


	//   ....[144]....
        /*0a2c*/ 	.word	0x0000c8f0
        /*0a30*/ 	.word	0x00000002
        /*0a34*/ 	.word	0x00000090
        /*0a38*/ 	.short	0x010a
        /*0a3a*/ 	.byte	0xff
	.zero		1


	//   ....[145]....
        /*0a3c*/ 	.word	0x0000c950
        /*0a40*/ 	.word	0x00000000
        /*0a44*/ 	.word	0x000000b0
        /*0a48*/ 	.short	0x010a
        /*0a4a*/ 	.byte	0xff
	.zero		1


	//   ....[146]....
        /*0a4c*/ 	.word	0x0000c9b0
        /*0a50*/ 	.word	0x00000002
        /*0a54*/ 	.word	0x00000060
        /*0a58*/ 	.short	0x010a
        /*0a5a*/ 	.byte	0xff
	.zero		1


	//   ....[147]....
        /*0a5c*/ 	.word	0x0000ca00
        /*0a60*/ 	.word	0x00000050
        /*0a64*/ 	.word	0x000000c0
        /*0a68*/ 	.short	0x010a
        /*0a6a*/ 	.byte	0xff
	.zero		1


	//   ....[148]....
        /*0a6c*/ 	.word	0x0000ca50
        /*0a70*/ 	.word	0x00000002
        /*0a74*/ 	.word	0x00000060
        /*0a78*/ 	.short	0x010a
        /*0a7a*/ 	.byte	0xff
	.zero		1


	//   ....[149]....
        /*0a7c*/ 	.word	0x0000caa0
        /*0a80*/ 	.word	0x00000006
        /*0a84*/ 	.word	0x00000060
        /*0a88*/ 	.short	0x010a
        /*0a8a*/ 	.byte	0xff
	.zero		1


	//   ....[150]....
        /*0a8c*/ 	.word	0x0000caf0
        /*0a90*/ 	.word	0x00000000
        /*0a94*/ 	.word	0x00000060
        /*0a98*/ 	.short	0x010a
        /*0a9a*/ 	.byte	0xff
	.zero		1


	//   ....[151]....
        /*0a9c*/ 	.word	0x0000cb40
        /*0aa0*/ 	.word	0x00000006
        /*0aa4*/ 	.word	0x00000060
        /*0aa8*/ 	.short	0x010a
        /*0aaa*/ 	.byte	0xff
	.zero		1


	//   ....[152]....
        /*0aac*/ 	.word	0x0000cb90
        /*0ab0*/ 	.word	0x00000006
        /*0ab4*/ 	.word	0x00000060
        /*0ab8*/ 	.short	0x010a
        /*0aba*/ 	.byte	0xff
	.zero		1


	//   ....[153]....
        /*0abc*/ 	.word	0x0000cbe0
        /*0ac0*/ 	.word	0x00000006
        /*0ac4*/ 	.word	0x00000060
        /*0ac8*/ 	.short	0x010a
        /*0aca*/ 	.byte	0xff
	.zero		1


	//   ....[154]....
        /*0acc*/ 	.word	0x0000cc30
        /*0ad0*/ 	.word	0x00000000
        /*0ad4*/ 	.word	0x00000060
        /*0ad8*/ 	.short	0x010a
        /*0ada*/ 	.byte	0xff
	.zero		1


	//----- nvinfo : EIATTR_NUM_MBARRIERS
	.align		4
.L_47:
        /*0adc*/ 	.byte	0x03, 0x38
        /*0ade*/ 	.short	0x001c


	//----- nvinfo : EIATTR_EXIT_INSTR_OFFSETS
	.align		4
        /*0ae0*/ 	.byte	0x04, 0x1c
        /*0ae2*/ 	.short	(.L_49 - .L_48)


	//   ....[0]....
.L_48:
        /*0ae4*/ 	.word	0x00003030


	//   ....[1]....
        /*0ae8*/ 	.word	0x000032e0


	//   ....[2]....
        /*0aec*/ 	.word	0x00003340


	//   ....[3]....
        /*0af0*/ 	.word	0x000041a0


	//   ....[4]....
        /*0af4*/ 	.word	0x00005bc0


	//   ....[5]....
        /*0af8*/ 	.word	0x00005c00


	//   ....[6]....
        /*0afc*/ 	.word	0x0000bd80


	//   ....[7]....
        /*0b00*/ 	.word	0x0000be00


	//   ....[8]....
        /*0b04*/ 	.word	0x0000be30


	//   ....[9]....
        /*0b08*/ 	.word	0x0000beb0


	//----- nvinfo : EIATTR_MAX_THREADS
	.align		4
.L_49:
        /*0b0c*/ 	.byte	0x04, 0x05
        /*0b0e*/ 	.short	(.L_51 - .L_50)
.L_50:
        /*0b10*/ 	.word	0x00000100
        /*0b14*/ 	.word	0x00000001
        /*0b18*/ 	.word	0x00000001


	//----- nvinfo : EIATTR_CRS_STACK_SIZE
	.align		4
.L_51:
        /*0b1c*/ 	.byte	0x04, 0x1e
        /*0b1e*/ 	.short	(.L_53 - .L_52)
.L_52:
        /*0b20*/ 	.word	0x00000000


	//----- nvinfo : EIATTR_CBANK_PARAM_SIZE
	.align		4
.L_53:
        /*0b24*/ 	.byte	0x03, 0x19
        /*0b26*/ 	.short	0x0900


	//----- nvinfo : EIATTR_PARAM_CBANK
	.align		4
        /*0b28*/ 	.byte	0x04, 0x0a
        /*0b2a*/ 	.short	(.L_55 - .L_54)
	.align		4
.L_54:
        /*0b2c*/ 	.word	index@(.nv.constant0._ZN7cutlass13device_kernelINS_4conv6kernel13ConvUniversalINS1_16ConvProblemShapeILNS1_8OperatorE1ELi3EEENS1_10collective14CollectiveConvINS1_47MainloopSm100TmaUmmaWarpSpecializedImplicitGemmILS5_1ELi6ELi3ELi1ELi2EN4cute5tupleIJNSA_1CILi1EEESD_SD_EEEEENSB_IJNSC_ILi128EEESG_NSB_IJNSC_ILi32EEEEEEEEENS_10tfloat32_tESK_NSA_8TiledMMAINSA_8MMA_AtomIJNSA_17SM100_MMA_TF32_SSISK_SK_fLi128ELi128ELNSA_4UMMA5MajorE0ELSP_1ELNSO_7ScaleInE0ELSQ_0EEEEEENSA_6LayoutISE_NSB_IJNSC_ILi0EEESU_SU_EEEEENSB_IJNSA_10UnderscoreESX_SX_EEEEENS7_6detail27Sm100ImplicitGemmTileTraitsINSA_20SM90_TMA_LOAD_IM2COLENSA_14ComposedLayoutINSA_7SwizzleILi3ELi4ELi3EEENSA_18smem_ptr_flag_bitsILi32EEENST_INSB_IJNSC_ILi8EEESH_EEENSB_IJSH_SD_EEEEEEEvEENS11_INSA_13SM90_TMA_LOADENS13_INS14_ILi2ELi5ELi2EEES17_NST_INSB_IJSH_NSC_ILi4EEEEEENSB_IJSD_SH_EEEEEEEvEEEENS_8epilogue10collective18CollectiveEpilogueINS1N_23Sm100TmaWarpSpecializedILi4ELi2ELi16ELb1ELb0EEEJSJ_NSB_IJNST_ISG_SD_EENST_INSC_ILi16EEESD_EEEEESK_NSB_IJNSB_IJllllEEESD_SU_EEESK_S1X_NS1N_6fusion15FusionCallbacksIS1R_NS1Y_17LinearCombinationISK_fSK_fLNS_15FloatRoundStyleE2EEESJ_S1V_JEEENSA_5SM1004TMEM4LOAD26SM100_TMEM_LOAD_32dp32b16xES12_NS13_INS14_ILi2ELi4ELi3EEES17_NST_INSB_IJS18_S1T_EEENSB_IJS1T_SD_EEEEEEENSA_39AutoVectorizingCopyWithAssumedAlignmentILi128EEENSA_21SM90_TMA_STORE_IM2COLES2C_S2E_S2E_EEEvvEEEEvNT_6ParamsE)
        /*0b30*/ 	.short	0x0380
        /*0b32*/ 	.short	0x0900


	//----- nvinfo : EIATTR_SW_WAR
	.align		4
.L_55:
        /*0b34*/ 	.byte	0x04, 0x36
        /*0b36*/ 	.short	(.L_57 - .L_56)
.L_56:
        /*0b38*/ 	.word	0x00000008
.L_57:


//--------------------- .nv.callgraph             --------------------------
	.section	.nv.callgraph,"",@"SHT_CUDA_CALLGRAPH"
	.align	4
	.sectionentsize	8
	.align		4
        /*0000*/ 	.word	0x00000000
	.align		4
        /*0004*/ 	.word	0xffffffff
	.align		4
        /*0008*/ 	.word	index@(_ZN7cutlass13device_kernelINS_4conv6kernel13ConvUniversalINS1_16ConvProblemShapeILNS1_8OperatorE1ELi3EEENS1_10collective14CollectiveConvINS1_47MainloopSm100TmaUmmaWarpSpecializedImplicitGemmILS5_1ELi6ELi3ELi1ELi2EN4cute5tupleIJNSA_1CILi1EEESD_SD_EEEEENSB_IJNSC_ILi128EEESG_NSB_IJNSC_ILi32EEEEEEEEENS_10tfloat32_tESK_NSA_8TiledMMAINSA_8MMA_AtomIJNSA_17SM100_MMA_TF32_SSISK_SK_fLi128ELi128ELNSA_4UMMA5MajorE0ELSP_1ELNSO_7ScaleInE0ELSQ_0EEEEEENSA_6LayoutISE_NSB_IJNSC_ILi0EEESU_SU_EEEEENSB_IJNSA_10UnderscoreESX_SX_EEEEENS7_6detail27Sm100ImplicitGemmTileTraitsINSA_20SM90_TMA_LOAD_IM2COLENSA_14ComposedLayoutINSA_7SwizzleILi3ELi4ELi3EEENSA_18smem_ptr_flag_bitsILi32EEENST_INSB_IJNSC_ILi8EEESH_EEENSB_IJSH_SD_EEEEEEEvEENS11_INSA_13SM90_TMA_LOADENS13_INS14_ILi2ELi5ELi2EEES17_NST_INSB_IJSH_NSC_ILi4EEEEEENSB_IJSD_SH_EEEEEEEvEEEENS_8epilogue10collective18CollectiveEpilogueINS1N_23Sm100TmaWarpSpecializedILi4ELi2ELi16ELb1ELb0EEEJSJ_NSB_IJNST_ISG_SD_EENST_INSC_ILi16EEESD_EEEEESK_NSB_IJNSB_IJllllEEESD_SU_EEESK_S1X_NS1N_6fusion15FusionCallbacksIS1R_NS1Y_17LinearCombinationISK_fSK_fLNS_15FloatRoundStyleE2EEESJ_S1V_JEEENSA_5SM1004TMEM4LOAD26SM100_TMEM_LOAD_32dp32b16xES12_NS13_INS14_ILi2ELi4ELi3EEES17_NST_INSB_IJS18_S1T_EEENSB_IJS1T_SD_EEEEEEENSA_39AutoVectorizingCopyWithAssumedAlignmentILi128EEENSA_21SM90_TMA_STORE_IM2COLES2C_S2E_S2E_EEEvvEEEEvNT_6ParamsE)
	.align		4
        /*000c*/ 	.word	index@(__assertfail)
	.align		4
        /*0010*/ 	.word	0x00000000
	.align		4
        /*0014*/ 	.word	0xfffffffe
	.align		4
        /*0018*/ 	.word	0x00000000
	.align		4
        /*001c*/ 	.word	0xfffffffd
	.align		4
        /*0020*/ 	.word	0x00000000
	.align		4
        /*0024*/ 	.word	0xfffffffc


//--------------------- .nv.constant4             --------------------------
	.section	.nv.constant4,"a",@progbits
	.align	8
	.align		8
.nv.constant4:
        /*0000*/ 	.dword	__assertfail
	.align		8
        /*0008*/ 	.dword	__unnamed_1
	.align		8
        /*0010*/ 	.dword	__unnamed_2
	.align		8
        /*0018*/ 	.dword	_ZN39_INTERNAL_3a2dee24_4_k_cu_2fec2e07_30304cuda3std3__45__cpo5beginE
	.align		8
        /*0020*/ 	.dword	_ZN39_INTERNAL_3a2dee24_4_k_cu_2fec2e07_30304cuda3std3__45__cpo3endE
	.align		8
        /*0028*/ 	.dword	_ZN39_INTERNAL_3a2dee24_4_k_cu_2fec2e07_30304cuda3std3__45__cpo6cbeginE
	.align		8
        /*0030*/ 	.dword	_ZN39_INTERNAL_3a2dee24_4_k_cu_2fec2e07_30304cuda3std3__45__cpo4cendE
	.align		8
        /*0038*/ 	.dword	_ZN39_INTERNAL_3a2dee24_4_k_cu_2fec2e07_30304cuda3std3__441_GLOBAL__N__3a2dee24_4_k_cu_2fec2e07_30306ignoreE
	.align		8
        /*0040*/ 	.dword	_ZN39_INTERNAL_3a2dee24_4_k_cu_2fec2e07_30304cuda3std3__419piecewise_constructE
	.align		8
        /*0048*/ 	.dword	_ZN39_INTERNAL_3a2dee24_4_k_cu_2fec2e07_30304cuda3std3__48in_placeE
	.align		8
        /*0050*/ 	.dword	_ZN39_INTERNAL_3a2dee24_4_k_cu_2fec2e07_30304cuda3std6ranges3__45__cpo4swapE
	.align		8
        /*0058*/ 	.dword	_ZN39_INTERNAL_3a2dee24_4_k_cu_2fec2e07_30304cuda3std6ranges3__45__cpo9iter_moveE
	.align		8
        /*0060*/ 	.dword	_ZN39_INTERNAL_3a2dee24_4_k_cu_2fec2e07_30304cute7productE
	.align		8
        /*0068*/ 	.dword	_ZN39_INTERNAL_3a2dee24_4_k_cu_2fec2e07_30304cute1_E
	.align		8
        /*0070*/ 	.dword	$str$27
	.align		8
        /*0078*/ 	.dword	$str$28
	.align		8
        /*0080*/ 	.dword	$str$29
	.align		8
        /*0088*/ 	.dword	$str$30


//--------------------- .text._ZN7cutlass13device_kernelINS_4conv6kernel13ConvUniversalINS1_16ConvProblemShapeILNS1_8OperatorE1ELi3EEENS1_10collective14CollectiveConvINS1_47MainloopSm100TmaUmmaWarpSpecializedImplicitGemmILS5_1ELi6ELi3ELi1ELi2EN4cute5tupleIJNSA_1CILi1EEESD_SD_EEEEENSB_IJNSC_ILi128EEESG_NSB_IJNSC_ILi32EEEEEEEEENS_10tfloat32_tESK_NSA_8TiledMMAINSA_8MMA_AtomIJNSA_17SM100_MMA_TF32_SSISK_SK_fLi128ELi128ELNSA_4UMMA5MajorE0ELSP_1ELNSO_7ScaleInE0ELSQ_0EEEEEENSA_6LayoutISE_NSB_IJNSC_ILi0EEESU_SU_EEEEENSB_IJNSA_10UnderscoreESX_SX_EEEEENS7_6detail27Sm100ImplicitGemmTileTraitsINSA_20SM90_TMA_LOAD_IM2COLENSA_14ComposedLayoutINSA_7SwizzleILi3ELi4ELi3EEENSA_18smem_ptr_flag_bitsILi32EEENST_INSB_IJNSC_ILi8EEESH_EEENSB_IJSH_SD_EEEEEEEvEENS11_INSA_13SM90_TMA_LOADENS13_INS14_ILi2ELi5ELi2EEES17_NST_INSB_IJSH_NSC_ILi4EEEEEENSB_IJSD_SH_EEEEEEEvEEEENS_8epilogue10collective18CollectiveEpilogueINS1N_23Sm100TmaWarpSpecializedILi4ELi2ELi16ELb1ELb0EEEJSJ_NSB_IJNST_ISG_SD_EENST_INSC_ILi16EEESD_EEEEESK_NSB_IJNSB_IJllllEEESD_SU_EEESK_S1X_NS1N_6fusion15FusionCallbacksIS1R_NS1Y_17LinearCombinationISK_fSK_fLNS_15FloatRoundStyleE2EEESJ_S1V_JEEENSA_5SM1004TMEM4LOAD26SM100_TMEM_LOAD_32dp32b16xES12_NS13_INS14_ILi2ELi4ELi3EEES17_NST_INSB_IJS18_S1T_EEENSB_IJS1T_SD_EEEEEEENSA_39AutoVectorizingCopyWithAssumedAlignmentILi128EEENSA_21SM90_TMA_STORE_IM2COLES2C_S2E_S2E_EEEvvEEEEvNT_6ParamsE --------------------------
	.section	.text._ZN7cutlass13device_kernelINS_4conv6kernel13ConvUniversalINS1_16ConvProblemShapeILNS1_8OperatorE1ELi3EEENS1_10collective14CollectiveConvINS1_47MainloopSm100TmaUmmaWarpSpecializedImplicitGemmILS5_1ELi6ELi3ELi1ELi2EN4cute5tupleIJNSA_1CILi1EEESD_SD_EEEEENSB_IJNSC_ILi128EEESG_NSB_IJNSC_ILi32EEEEEEEEENS_10tfloat32_tESK_NSA_8TiledMMAINSA_8MMA_AtomIJNSA_17SM100_MMA_TF32_SSISK_SK_fLi128ELi128ELNSA_4UMMA5MajorE0ELSP_1ELNSO_7ScaleInE0ELSQ_0EEEEEENSA_6LayoutISE_NSB_IJNSC_ILi0EEESU_SU_EEEEENSB_IJNSA_10UnderscoreESX_SX_EEEEENS7_6detail27Sm100ImplicitGemmTileTraitsINSA_20SM90_TMA_LOAD_IM2COLENSA_14ComposedLayoutINSA_7SwizzleILi3ELi4ELi3EEENSA_18smem_ptr_flag_bitsILi32EEENST_INSB_IJNSC_ILi8EEESH_EEENSB_IJSH_SD_EEEEEEEvEENS11_INSA_13SM90_TMA_LOADENS13_INS14_ILi2ELi5ELi2EEES17_NST_INSB_IJSH_NSC_ILi4EEEEEENSB_IJSD_SH_EEEEEEEvEEEENS_8epilogue10collective18CollectiveEpilogueINS1N_23Sm100TmaWarpSpecializedILi4ELi2ELi16ELb1ELb0EEEJSJ_NSB_IJNST_ISG_SD_EENST_INSC_ILi16EEESD_EEEEESK_NSB_IJNSB_IJllllEEESD_SU_EEESK_S1X_NS1N_6fusion15FusionCallbacksIS1R_NS1Y_17LinearCombinationISK_fSK_fLNS_15FloatRoundStyleE2EEESJ_S1V_JEEENSA_5SM1004TMEM4LOAD26SM100_TMEM_LOAD_32dp32b16xES12_NS13_INS14_ILi2ELi4ELi3EEES17_NST_INSB_IJS18_S1T_EEENSB_IJS1T_SD_EEEEEEENSA_39AutoVectorizingCopyWithAssumedAlignmentILi128EEENSA_21SM90_TMA_STORE_IM2COLES2C_S2E_S2E_EEEvvEEEEvNT_6ParamsE,"ax",@progbits
	.align	128
.text._ZN7cutlass13device_kernelINS_4conv6kernel13ConvUniversalINS1_16ConvProblemShapeILNS1_8OperatorE1ELi3EEENS1_10collective14CollectiveConvINS1_47MainloopSm100TmaUmmaWarpSpecializedImplicitGemmILS5_1ELi6ELi3ELi1ELi2EN4cute5tupleIJNSA_1CILi1EEESD_SD_EEEEENSB_IJNSC_ILi128EEESG_NSB_IJNSC_ILi32EEEEEEEEENS_10tfloat32_tESK_NSA_8TiledMMAINSA_8MMA_AtomIJNSA_17SM100_MMA_TF32_SSISK_SK_fLi128ELi128ELNSA_4UMMA5MajorE0ELSP_1ELNSO_7ScaleInE0ELSQ_0EEEEEENSA_6LayoutISE_NSB_IJNSC_ILi0EEESU_SU_EEEEENSB_IJNSA_10UnderscoreESX_SX_EEEEENS7_6detail27Sm100ImplicitGemmTileTraitsINSA_20SM90_TMA_LOAD_IM2COLENSA_14ComposedLayoutINSA_7SwizzleILi3ELi4ELi3EEENSA_18smem_ptr_flag_bitsILi32EEENST_INSB_IJNSC_ILi8EEESH_EEENSB_IJSH_SD_EEEEEEEvEENS11_INSA_13SM90_TMA_LOADENS13_INS14_ILi2ELi5ELi2EEES17_NST_INSB_IJSH_NSC_ILi4EEEEEENSB_IJSD_SH_EEEEEEEvEEEENS_8epilogue10collective18CollectiveEpilogueINS1N_23Sm100TmaWarpSpecializedILi4ELi2ELi16ELb1ELb0EEEJSJ_NSB_IJNST_ISG_SD_EENST_INSC_ILi16EEESD_EEEEESK_NSB_IJNSB_IJllllEEESD_SU_EEESK_S1X_NS1N_6fusion15FusionCallbacksIS1R_NS1Y_17LinearCombinationISK_fSK_fLNS_15FloatRoundStyleE2EEESJ_S1V_JEEENSA_5SM1004TMEM4LOAD26SM100_TMEM_LOAD_32dp32b16xES12_NS13_INS14_ILi2ELi4ELi3EEES17_NST_INSB_IJS18_S1T_EEENSB_IJS1T_SD_EEEEEEENSA_39AutoVectorizingCopyWithAssumedAlignmentILi128EEENSA_21SM90_TMA_STORE_IM2COLES2C_S2E_S2E_EEEvvEEEEvNT_6ParamsE:
        .type           _ZN7cutlass13device_kernelINS_4conv6kernel13ConvUniversalINS1_16ConvProblemShapeILNS1_8OperatorE1ELi3EEENS1_10collective14CollectiveConvINS1_47MainloopSm100TmaUmmaWarpSpecializedImplicitGemmILS5_1ELi6ELi3ELi1ELi2EN4cute5tupleIJNSA_1CILi1EEESD_SD_EEEEENSB_IJNSC_ILi128EEESG_NSB_IJNSC_ILi32EEEEEEEEENS_10tfloat32_tESK_NSA_8TiledMMAINSA_8MMA_AtomIJNSA_17SM100_MMA_TF32_SSISK_SK_fLi128ELi128ELNSA_4UMMA5MajorE0ELSP_1ELNSO_7ScaleInE0ELSQ_0EEEEEENSA_6LayoutISE_NSB_IJNSC_ILi0EEESU_SU_EEEEENSB_IJNSA_10UnderscoreESX_SX_EEEEENS7_6detail27Sm100ImplicitGemmTileTraitsINSA_20SM90_TMA_LOAD_IM2COLENSA_14ComposedLayoutINSA_7SwizzleILi3ELi4ELi3EEENSA_18smem_ptr_flag_bitsILi32EEENST_INSB_IJNSC_ILi8EEESH_EEENSB_IJSH_SD_EEEEEEEvEENS11_INSA_13SM90_TMA_LOADENS13_INS14_ILi2ELi5ELi2EEES17_NST_INSB_IJSH_NSC_ILi4EEEEEENSB_IJSD_SH_EEEEEEEvEEEENS_8epilogue10collective18CollectiveEpilogueINS1N_23Sm100TmaWarpSpecializedILi4ELi2ELi16ELb1ELb0EEEJSJ_NSB_IJNST_ISG_SD_EENST_INSC_ILi16EEESD_EEEEESK_NSB_IJNSB_IJllllEEESD_SU_EEESK_S1X_NS1N_6fusion15FusionCallbacksIS1R_NS1Y_17LinearCombinationISK_fSK_fLNS_15FloatRoundStyleE2EEESJ_S1V_JEEENSA_5SM1004TMEM4LOAD26SM100_TMEM_LOAD_32dp32b16xES12_NS13_INS14_ILi2ELi4ELi3EEES17_NST_INSB_IJS18_S1T_EEENSB_IJS1T_SD_EEEEEEENSA_39AutoVectorizingCopyWithAssumedAlignmentILi128EEENSA_21SM90_TMA_STORE_IM2COLES2C_S2E_S2E_EEEvvEEEEvNT_6ParamsE,@function
        .size           _ZN7cutlass13device_kernelINS_4conv6kernel13ConvUniversalINS1_16ConvProblemShapeILNS1_8OperatorE1ELi3EEENS1_10collective14CollectiveConvINS1_47MainloopSm100TmaUmmaWarpSpecializedImplicitGemmILS5_1ELi6ELi3ELi1ELi2EN4cute5tupleIJNSA_1CILi1EEESD_SD_EEEEENSB_IJNSC_ILi128EEESG_NSB_IJNSC_ILi32EEEEEEEEENS_10tfloat32_tESK_NSA_8TiledMMAINSA_8MMA_AtomIJNSA_17SM100_MMA_TF32_SSISK_SK_fLi128ELi128ELNSA_4UMMA5MajorE0ELSP_1ELNSO_7ScaleInE0ELSQ_0EEEEEENSA_6LayoutISE_NSB_IJNSC_ILi0EEESU_SU_EEEEENSB_IJNSA_10UnderscoreESX_SX_EEEEENS7_6detail27Sm100ImplicitGemmTileTraitsINSA_20SM90_TMA_LOAD_IM2COLENSA_14ComposedLayoutINSA_7SwizzleILi3ELi4ELi3EEENSA_18smem_ptr_flag_bitsILi32EEENST_INSB_IJNSC_ILi8EEESH_EEENSB_IJSH_SD_EEEEEEEvEENS11_INSA_13SM90_TMA_LOADENS13_INS14_ILi2ELi5ELi2EEES17_NST_INSB_IJSH_NSC_ILi4EEEEEENSB_IJSD_SH_EEEEEEEvEEEENS_8epilogue10collective18CollectiveEpilogueINS1N_23Sm100TmaWarpSpecializedILi4ELi2ELi16ELb1ELb0EEEJSJ_NSB_IJNST_ISG_SD_EENST_INSC_ILi16EEESD_EEEEESK_NSB_IJNSB_IJllllEEESD_SU_EEESK_S1X_NS1N_6fusion15FusionCallbacksIS1R_NS1Y_17LinearCombinationISK_fSK_fLNS_15FloatRoundStyleE2EEESJ_S1V_JEEENSA_5SM1004TMEM4LOAD26SM100_TMEM_LOAD_32dp32b16xES12_NS13_INS14_ILi2ELi4ELi3EEES17_NST_INSB_IJS18_S1T_EEENSB_IJS1T_SD_EEEEEEENSA_39AutoVectorizingCopyWithAssumedAlignmentILi128EEENSA_21SM90_TMA_STORE_IM2COLES2C_S2E_S2E_EEEvvEEEEvNT_6ParamsE,(.L_x_216 - _ZN7cutlass13device_kernelINS_4conv6kernel13ConvUniversalINS1_16ConvProblemShapeILNS1_8OperatorE1ELi3EEENS1_10collective14CollectiveConvINS1_47MainloopSm100TmaUmmaWarpSpecializedImplicitGemmILS5_1ELi6ELi3ELi1ELi2EN4cute5tupleIJNSA_1CILi1EEESD_SD_EEEEENSB_IJNSC_ILi128EEESG_NSB_IJNSC_ILi32EEEEEEEEENS_10tfloat32_tESK_NSA_8TiledMMAINSA_8MMA_AtomIJNSA_17SM100_MMA_TF32_SSISK_SK_fLi128ELi128ELNSA_4UMMA5MajorE0ELSP_1ELNSO_7ScaleInE0ELSQ_0EEEEEENSA_6LayoutISE_NSB_IJNSC_ILi0EEESU_SU_EEEEENSB_IJNSA_10UnderscoreESX_SX_EEEEENS7_6detail27Sm100ImplicitGemmTileTraitsINSA_20SM90_TMA_LOAD_IM2COLENSA_14ComposedLayoutINSA_7SwizzleILi3ELi4ELi3EEENSA_18smem_ptr_flag_bitsILi32EEENST_INSB_IJNSC_ILi8EEESH_EEENSB_IJSH_SD_EEEEEEEvEENS11_INSA_13SM90_TMA_LOADENS13_INS14_ILi2ELi5ELi2EEES17_NST_INSB_IJSH_NSC_ILi4EEEEEENSB_IJSD_SH_EEEEEEEvEEEENS_8epilogue10collective18CollectiveEpilogueINS1N_23Sm100TmaWarpSpecializedILi4ELi2ELi16ELb1ELb0EEEJSJ_NSB_IJNST_ISG_SD_EENST_INSC_ILi16EEESD_EEEEESK_NSB_IJNSB_IJllllEEESD_SU_EEESK_S1X_NS1N_6fusion15FusionCallbacksIS1R_NS1Y_17LinearCombinationISK_fSK_fLNS_15FloatRoundStyleE2EEESJ_S1V_JEEENSA_5SM1004TMEM4LOAD26SM100_TMEM_LOAD_32dp32b16xES12_NS13_INS14_ILi2ELi4ELi3EEES17_NST_INSB_IJS18_S1T_EEENSB_IJS1T_SD_EEEEEEENSA_39AutoVectorizingCopyWithAssumedAlignmentILi128EEENSA_21SM90_TMA_STORE_IM2COLES2C_S2E_S2E_EEEvvEEEEvNT_6ParamsE)
        .other          _ZN7cutlass13device_kernelINS_4conv6kernel13ConvUniversalINS1_16ConvProblemShapeILNS1_8OperatorE1ELi3EEENS1_10collective14CollectiveConvINS1_47MainloopSm100TmaUmmaWarpSpecializedImplicitGemmILS5_1ELi6ELi3ELi1ELi2EN4cute5tupleIJNSA_1CILi1EEESD_SD_EEEEENSB_IJNSC_ILi128EEESG_NSB_IJNSC_ILi32EEEEEEEEENS_10tfloat32_tESK_NSA_8TiledMMAINSA_8MMA_AtomIJNSA_17SM100_MMA_TF32_SSISK_SK_fLi128ELi128ELNSA_4UMMA5MajorE0ELSP_1ELNSO_7ScaleInE0ELSQ_0EEEEEENSA_6LayoutISE_NSB_IJNSC_ILi0EEESU_SU_EEEEENSB_IJNSA_10UnderscoreESX_SX_EEEEENS7_6detail27Sm100ImplicitGemmTileTraitsINSA_20SM90_TMA_LOAD_IM2COLENSA_14ComposedLayoutINSA_7SwizzleILi3ELi4ELi3EEENSA_18smem_ptr_flag_bitsILi32EEENST_INSB_IJNSC_ILi8EEESH_EEENSB_IJSH_SD_EEEEEEEvEENS11_INSA_13SM90_TMA_LOADENS13_INS14_ILi2ELi5ELi2EEES17_NST_INSB_IJSH_NSC_ILi4EEEEEENSB_IJSD_SH_EEEEEEEvEEEENS_8epilogue10collective18CollectiveEpilogueINS1N_23Sm100TmaWarpSpecializedILi4ELi2ELi16ELb1ELb0EEEJSJ_NSB_IJNST_ISG_SD_EENST_INSC_ILi16EEESD_EEEEESK_NSB_IJNSB_IJllllEEESD_SU_EEESK_S1X_NS1N_6fusion15FusionCallbacksIS1R_NS1Y_17LinearCombinationISK_fSK_fLNS_15FloatRoundStyleE2EEESJ_S1V_JEEENSA_5SM1004TMEM4LOAD26SM100_TMEM_LOAD_32dp32b16xES12_NS13_INS14_ILi2ELi4ELi3EEES17_NST_INSB_IJS18_S1T_EEENSB_IJS1T_SD_EEEEEEENSA_39AutoVectorizingCopyWithAssumedAlignmentILi128EEENSA_21SM90_TMA_STORE_IM2COLES2C_S2E_S2E_EEEvvEEEEvNT_6ParamsE,@"STO_CUDA_ENTRY STV_DEFAULT"
_ZN7cutlass13device_kernelINS_4conv6kernel13ConvUniversalINS1_16ConvProblemShapeILNS1_8OperatorE1ELi3EEENS1_10collective14CollectiveConvINS1_47MainloopSm100TmaUmmaWarpSpecializedImplicitGemmILS5_1ELi6ELi3ELi1ELi2EN4cute5tupleIJNSA_1CILi1EEESD_SD_EEEEENSB_IJNSC_ILi128EEESG_NSB_IJNSC_ILi32EEEEEEEEENS_10tfloat32_tESK_NSA_8TiledMMAINSA_8MMA_AtomIJNSA_17SM100_MMA_TF32_SSISK_SK_fLi128ELi128ELNSA_4UMMA5MajorE0ELSP_1ELNSO_7ScaleInE0ELSQ_0EEEEEENSA_6LayoutISE_NSB_IJNSC_ILi0EEESU_SU_EEEEENSB_IJNSA_10UnderscoreESX_SX_EEEEENS7_6detail27Sm100ImplicitGemmTileTraitsINSA_20SM90_TMA_LOAD_IM2COLENSA_14ComposedLayoutINSA_7SwizzleILi3ELi4ELi3EEENSA_18smem_ptr_flag_bitsILi32EEENST_INSB_IJNSC_ILi8EEESH_EEENSB_IJSH_SD_EEEEEEEvEENS11_INSA_13SM90_TMA_LOADENS13_INS14_ILi2ELi5ELi2EEES17_NST_INSB_IJSH_NSC_ILi4EEEEEENSB_IJSD_SH_EEEEEEEvEEEENS_8epilogue10collective18CollectiveEpilogueINS1N_23Sm100TmaWarpSpecializedILi4ELi2ELi16ELb1ELb0EEEJSJ_NSB_IJNST_ISG_SD_EENST_INSC_ILi16EEESD_EEEEESK_NSB_IJNSB_IJllllEEESD_SU_EEESK_S1X_NS1N_6fusion15FusionCallbacksIS1R_NS1Y_17LinearCombinationISK_fSK_fLNS_15FloatRoundStyleE2EEESJ_S1V_JEEENSA_5SM1004TMEM4LOAD26SM100_TMEM_LOAD_32dp32b16xES12_NS13_INS14_ILi2ELi4ELi3EEES17_NST_INSB_IJS18_S1T_EEENSB_IJS1T_SD_EEEEEEENSA_39AutoVectorizingCopyWithAssumedAlignmentILi128EEENSA_21SM90_TMA_STORE_IM2COLES2C_S2E_S2E_EEEvvEEEEvNT_6ParamsE:
[----:B------:R-:W1:Y:S01]  /*0000*/  LDC R1, c[0x0][0x37c] ;  /* 0x0000df00ff017b82 */ /* 0x000e620000000800 */
[----:B------:R-:W2:Y:S01]  /*0010*/  S2R R58, SR_TID.X ;  /* 0x00000000003a7919 */ /* 0x000ea20000002100 */
[----:B------:R-:W3:Y:S01]  /*0020*/  LDCU.64 UR8, c[0x0][0x990] ;  /* 0x00013200ff0877ac */ /* 0x000ee20008000a00 */
[----:B-1----:R-:W-:Y:S01]  /*0030*/  VIADD R1, R1, 0xfffffff8 ;  /* 0xfffffff801017836 */ /* 0x002fe20000000000 */
[----:B------:R-:W-:Y:S02]  /*0040*/  PRMT R60, RZ, 0x7610, R60 ;  /* 0x00007610ff3c7816 */ /* 0x000fe4000000003c */
[----:B------:R-:W-:Y:S01]  /*0050*/  ELECT P3, URZ, PT ;  /* 0x0000000000ff782f */ /* 0x000fe20003860000 */
[----:B---3--:R-:W-:-:S04]  /*0060*/  UISETP.NE.U32.AND UP0, UPT, UR8, URZ, UPT ;  /* 0x000000ff0800728c */ /* 0x008fc8000bf05070 */
[----:B------:R-:W-:Y:S01]  /*0070*/  UISETP.NE.AND.EX UP0, UPT, UR9, URZ, UPT, UP0 ;  /* 0x000000ff0900728c */ /* 0x000fe2000bf05300 */
[----:B--2---:R-:W-:-:S05]  /*0080*/  SHF.R.U32.HI R61, RZ, 0x5, R58 ;  /* 0x00000005ff3d7819 */ /* 0x004fca000001163a */
[----:B------:R-:W1:Y:S02]  /*0090*/  SHFL.IDX PT, R0, R61, RZ, 0x1f ;  /* 0x00001fff3d007589 */ /* 0x000e6400000e0000 */
[----:B-1----:R-:W-:Y:S01]  /*00a0*/  R2UR UR18, R0 ;  /* 0x00000000001272ca */ /* 0x002fe200000e0000 */
[----:B------:R-:W-:-:S14]  /*00b0*/  BRA.U UP0, `(.L_x_0) ;  /* 0x0000000100307547 */ /* 0x000fdc000b800000 */
[----:B------:R-:W1:Y:S02]  /*00c0*/  LDCU.64 UR4, c[0x0][0x988] ;  /* 0x00013100ff0477ac */ /* 0x000e640008000a00 */
[----:B-1----:R-:W-:-:S04]  /*00d0*/  UISETP.NE.U32.AND UP0, UPT, UR4, URZ, UPT ;  /* 0x000000ff0400728c */ /* 0x002fc8000bf05070 */
[----:B------:R-:W-:-:S09]  /*00e0*/  UISETP.NE.AND.EX UP0, UPT, UR5, URZ, UPT, UP0 ;  /* 0x000000ff0500728c */ /* 0x000fd2000bf05300 */
[----:B------:R-:W-:Y:S05]  /*00f0*/  BRA.U !UP0, `(.L_x_1) ;  /* 0x0000000108147547 */ /* 0x000fea000b800000 */
[----:B------:R-:W1:Y:S01]  /*0100*/  LDC.64 R2, c[0x0][0x988] ;  /* 0x00026200ff027b82 */ /* 0x000e620000000a00 */
[----:B------:R-:W1:Y:S02]  /*0110*/  LDCU.64 UR4, c[0x0][0x358] ;  /* 0x00006b00ff0477ac */ /* 0x000e640008000a00 */
[----:B-1----:R1:W5:Y:S01]  /*0120*/  LDG.E R27, desc[UR4][R2.64] ;  /* 0x00000004021b7981 */ /* 0x002362000c1e1900 */
[----:B------:R-:W-:Y:S01]  /*0130*/  HFMA2 R60, -RZ, RZ, 0, 5.9604644775390625e-08 ;  /* 0x00000001ff3c7431 */ /* 0x000fe200000001ff */
[----:B------:R-:W-:Y:S05]  /*0140*/  BRA `(.L_x_0) ;  /* 0x00000000000c7947 */ /* 0x000fea0003800000 */
.L_x_1:
[----:B------:R-:W1:Y:S01]  /*0150*/  LDCU UR4, c[0x0][0x980] ;  /* 0x00013000ff0477ac */ /* 0x000e620008000800 */
[----:B------:R-:W-:Y:S01]  /*0160*/  HFMA2 R60, -RZ, RZ, 0, 5.9604644775390625e-08 ;  /* 0x00000001ff3c7431 */ /* 0x000fe200000001ff */
[----:B-1----:R-:W-:-:S07]  /*0170*/  MOV R27, UR4 ;  /* 0x00000004001b7c02 */ /* 0x002fce0008000f00 */
.L_x_0:
[----:B------:R-:W2:Y:S02]  /*0180*/  LDCU.64 UR4, c[0x0][0x9b0] ;  /* 0x00013600ff0477ac */ /* 0x000ea40008000a00 */
[----:B--2---:R-:W-:-:S04]  /*0190*/  UISETP.NE.U32.AND UP0, UPT, UR4, URZ, UPT ;  /* 0x000000ff0400728c */ /* 0x004fc8000bf05070 */
[----:B------:R-:W-:-:S09]  /*01a0*/  UISETP.NE.AND.EX UP0, UPT, UR5, URZ, UPT, UP0 ;  /* 0x000000ff0500728c */ /* 0x000fd2000bf05300 */
[----:B------:R-:W-:Y:S05]  /*01b0*/  BRA.U UP0, `(.L_x_2) ;  /* 0x0000000100287547 */ /* 0x000fea000b800000 */
[----:B------:R-:W2:Y:S02]  /*01c0*/  LDCU.64 UR4, c[0x0][0x9a8] ;  /* 0x00013500ff0477ac */ /* 0x000ea40008000a00 */
[----:B--2---:R-:W-:-:S04]  /*01d0*/  UISETP.NE.U32.AND UP0, UPT, UR4, URZ, UPT ;  /* 0x000000ff0400728c */ /* 0x004fc8000bf05070 */
[----:B------:R-:W-:-:S09]  /*01e0*/  UISETP.NE.AND.EX UP0, UPT, UR5, URZ, UPT, UP0 ;  /* 0x000000ff0500728c */ /* 0x000fd2000bf05300 */
[----:B------:R-:W-:Y:S05]  /*01f0*/  BRA.U !UP0, `(.L_x_3) ;  /* 0x0000000108107547 */ /* 0x000fea000b800000 */
[----:B------:R-:W2:Y:S01]  /*0200*/  LDC.64 R24, c[0x0][0x9a8] ;  /* 0x00026a00ff187b82 */ /* 0x000ea20000000a00 */
[----:B------:R-:W2:Y:S02]  /*0210*/  LDCU.64 UR4, c[0x0][0x358] ;  /* 0x00006b00ff0477ac */ /* 0x000ea40008000a00 */
[----:B--2---:R2:W5:Y:S01]  /*0220*/  LDG.E R24, desc[UR4][R24.64] ;  /* 0x0000000418187981 */ /* 0x004562000c1e1900 */
[----:B------:R-:W-:Y:S05]  /*0230*/  BRA `(.L_x_2) ;  /* 0x0000000000087947 */ /* 0x000fea0003800000 */
.L_x_3:
[----:B------:R-:W2:Y:S02]  /*0240*/  LDCU UR4, c[0x0][0x9a0] ;  /* 0x00013400ff0477ac */ /* 0x000ea40008000800 */
[----:B--2---:R-:W-:Y:S02]  /*0250*/  MOV R24, UR4 ;  /* 0x0000000400187c02 */ /* 0x004fe40008000f00 */
.L_x_2:
[----:B------:R-:W-:Y:S01]  /*0260*/  IMAD.U32 R0, RZ, RZ, UR18 ;  /* 0x00000012ff007e24 */ /* 0x000fe2000f8e00ff */
[----:B------:R-:W-:Y:S04]  /*0270*/  BSSY.RECONVERGENT B0, `(.L_x_4) ;  /* 0x000000c000007945 */ /* 0x000fe80003800200 */
[C---:B------:R-:W-:Y:S02]  /*0280*/  ISETP.NE.OR P1, PT, R0.reuse, 0x1, !P3 ;  /* 0x000000010000780c */ /* 0x040fe40005f25670 */
[----:B------:R-:W-:-:S11]  /*0290*/  ISETP.NE.OR P0, PT, R0, 0x3, !P3 ;  /* 0x000000030000780c */ /* 0x000fd60005f05670 */
[----:B------:R-:W-:Y:S05]  /*02a0*/  @P1 BRA `(.L_x_5) ;  /* 0x0000000000201947 */ /* 0x000fea0003800000 */
[----:B------:R-:W3:Y:S02]  /*02b0*/  LDCU.64 UR4, c[0x0][0x348] ;  /* 0x00006900ff0477ac */ /* 0x000ee40008000a00 */
[----:B---3--:R-:W-:Y:S02]  /*02c0*/  UIADD3 UR6, UP1, UPT, UR4, 0x80, URZ ;  /* 0x0000008004067890 */ /* 0x008fe4000ff3e0ff */
[----:B------:R-:W-:Y:S02]  /*02d0*/  UIADD3 UR4, UP0, UPT, UR4, 0x200, URZ ;  /* 0x0000020004047890 */ /* 0x000fe4000ff1e0ff */
[----:B------:R-:W-:Y:S02]  /*02e0*/  UIADD3.X UR7, UPT, UPT, URZ, UR5, URZ, UP1, !UPT ;  /* 0x00000005ff077290 */ /* 0x000fe40008ffe4ff */
[----:B------:R-:W-:-:S07]  /*02f0*/  UIADD3.X UR5, UPT, UPT, URZ, UR5, URZ, UP0, !UPT ;  /* 0x00000005ff057290 */ /* 0x000fce00087fe4ff */
[----:B------:R3:W-:Y:S02]  /*0300*/  UTMACCTL.PF [UR6] ;  /* 0x00000000060079b9 */ /* 0x0007e40008040000 */
[----:B------:R3:W-:Y:S02]  /*0310*/  UTMACCTL.PF [UR4] ;  /* 0x00000000040079b9 */ /* 0x0007e40008040000 */
[----:B---3--:R-:W-:Y:S01]  /*0320*/  NOP ;  /* 0x0000000000007918 */ /* 0x008fe20000000000 */
.L_x_5:
[----:B------:R-:W-:Y:S05]  /*0330*/  BSYNC.RECONVERGENT B0 ;  /* 0x0000000000007941 */ /* 0x000fea0003800200 */
.L_x_4:
[----:B------:R-:W-:Y:S04]  /*0340*/  BSSY.RECONVERGENT B0, `(.L_x_6) ;  /* 0x000000a000007945 */ /* 0x000fe80003800200 */
        /* <DEDUP_REMOVED lines=9> */
.L_x_7:
[----:B------:R-:W-:Y:S05]  /*03e0*/  BSYNC.RECONVERGENT B0 ;  /* 0x0000000000007941 */ /* 0x000fea0003800200 */
.L_x_6:
[----:B------:R-:W3:Y:S01]  /*03f0*/  LDCU.64 UR4, c[0x0][0x988] ;  /* 0x00013100ff0477ac */ /* 0x000ee20008000a00 */
[----:B------:R-:W-:Y:S02]  /*0400*/  UISETP.EQ.U32.AND UP2, UPT, UR8, URZ, UPT ;  /* 0x000000ff0800728c */ /* 0x000fe4000bf42070 */
[----:B------:R-:W-:Y:S02]  /*0410*/  UPLOP3.LUT UP3, UPT, UPT, UPT, UPT, 0x80, 0x8 ;  /* 0x000000000008789c */ /* 0x000fe40003f6f070 */
[----:B---3--:R-:W-:-:S04]  /*0420*/  UISETP.NE.U32.AND UP0, UPT, UR4, URZ, UPT ;  /* 0x000000ff0400728c */ /* 0x008fc8000bf05070 */
[----:B------:R-:W-:-:S04]  /*0430*/  UISETP.NE.AND.EX UP1, UPT, UR5, URZ, UPT, UP0 ;  /* 0x000000ff0500728c */ /* 0x000fc8000bf25300 */
[----:B------:R-:W-:-:S04]  /*0440*/  UISETP.EQ.OR.EX UP4, UPT, UR9, URZ, !UP1, UP2 ;  /* 0x000000ff0900728c */ /* 0x000fc8000cf82720 */
[----:B------:R-:W-:-:S06]  /*0450*/  UP2UR UR4, UPR, URZ, 0x10 ;  /* 0x00000010ff047883 */ /* 0x000fcc0008000000 */
[----:B------:R-:W-:Y:S01]  /*0460*/  MOV R68, UR4 ;  /* 0x0000000400447c02 */ /* 0x000fe20008000f00 */
[----:B------:R-:W-:Y:S06]  /*0470*/  BRA.U !UP4, `(.L_x_8) ;  /* 0x000000010c207547 */ /* 0x000fec000b800000 */
[----:B------:R-:W-:Y:S01]  /*0480*/  UISETP.NE.U32.AND UP2, UPT, UR8, URZ, UPT ;  /* 0x000000ff0800728c */ /* 0x000fe2000bf45070 */
[----:B-----5:R-:W-:Y:S01]  /*0490*/  FSETP.NEU.AND P0, PT, R27, RZ, PT ;  /* 0x000000ff1b00720b */ /* 0x020fe20003f0d000 */
[----:B------:R-:W-:Y:S02]  /*04a0*/  USEL UR4, URZ, 0xffffffff, UP1 ;  /* 0xffffffffff047887 */ /* 0x000fe40008800000 */
[----:B------:R-:W-:-:S10]  /*04b0*/  UISETP.NE.AND.EX UP2, UPT, UR9, URZ, UPT, UP2 ;  /* 0x000000ff0900728c */ /* 0x000fd4000bf45320 */
[----:B------:R-:W-:Y:S01]  /*04c0*/  VOTEU.ANY UP0, P0 ;  /* 0x0000000000ff7886 */ /* 0x000fe20000000100 */
[----:B------:R-:W-:-:S04]  /*04d0*/  @!UP2 USEL UR4, URZ, 0xffffffff, UP0 ;  /* 0xffffffffff04a887 */ /* 0x000fc80008000000 */
[----:B------:R-:W-:-:S04]  /*04e0*/  ULOP3.LUT UR4, UR4, 0x1, URZ, 0xc0, !UPT ;  /* 0x0000000104047892 */ /* 0x000fc8000f8ec0ff */
[----:B------:R-:W-:-:S11]  /*04f0*/  UISETP.NE.U32.AND UP3, UPT, UR4, 0x1, UPT ;  /* 0x000000010400788c */ /* 0x000fd6000bf65070 */
.L_x_8:
[----:B-1----:R-:W1:Y:S01]  /*0500*/  SHFL.IDX PT, R2, R61, RZ, 0x1f ;  /* 0x00001fff3d027589 */ /* 0x002e6200000e0000 */
[----:B------:R-:W-:-:S04]  /*0510*/  UISETP.NE.AND UP0, UPT, UR18, 0x2, UPT ;  /* 0x000000021200788c */ /* 0x000fc8000bf05270 */
[----:B------:R-:W-:Y:S01]  /*0520*/  USEL UR72, URZ, 0x1, UP0 ;  /* 0x00000001ff487887 */ /* 0x000fe20008000000 */
[----:B-1----:R-:W-:-:S13]  /*0530*/  ISETP.NE.AND P0, PT, R2, RZ, PT ;  /* 0x000000ff0200720c */ /* 0x002fda0003f05270 */
[----:B------:R-:W-:Y:S05]  /*0540*/  @P0 BRA `(.L_x_9) ;  /* 0x0000000000580947 */ /* 0x000fea0003800000 */
[----:B------:R-:W1:Y:S01]  /*0550*/  S2UR UR4, SR_CgaCtaId ;  /* 0x00000000000479c3 */ /* 0x000e620000008800 */
[----:B------:R-:W-:Y:S01]  /*0560*/  UMOV UR5, 0x400 ;  /* 0x0000040000057882 */ /* 0x000fe20000000000 */
[----:B------:R-:W-:Y:S01]  /*0570*/  UMOV UR6, 0x1 ;  /* 0x0000000100067882 */ /* 0x000fe20000000000 */
[----:B------:R-:W-:Y:S01]  /*0580*/  ELECT P0, URZ, PT ;  /* 0x0000000000ff782f */ /* 0x000fe20003800000 */
[----:B------:R-:W-:-:S04]  /*0590*/  UIADD3 UR6, UPT, UPT, -UR6, 0x100000, URZ ;  /* 0x0010000006067890 */ /* 0x000fc8000fffe1ff */
[----:B------:R-:W-:Y:S02]  /*05a0*/  USHF.L.U32 UR7, UR6, 0xb, URZ ;  /* 0x0000000b06077899 */ /* 0x000fe400080006ff */
[----:B------:R-:W-:Y:S02]  /*05b0*/  USHF.L.U32 UR6, UR6, 0x1, URZ ;  /* 0x0000000106067899 */ /* 0x000fe400080006ff */
[----:B-1----:R-:W-:Y:S01]  /*05c0*/  ULEA UR4, UR4, UR5, 0x18 ;  /* 0x0000000504047291 */ /* 0x002fe2000f8ec0ff */
[----:B------:R-:W1:Y:S11]  /*05d0*/  FENCE.VIEW.ASYNC.S ;  /* 0x00000000000073c6 */ /* 0x000e760000000000 */
[----:B-1----:R1:W3:Y:S01]  /*05e0*/  SYNCS.EXCH.64 URZ, [UR4], UR6 ;  /* 0x0000000604ff75b2 */ /* 0x0022e20008000100 */
[----:B------:R1:W4:Y:S01]  /*05f0*/  SYNCS.EXCH.64 URZ, [UR4+0x30], UR6 ;  /* 0x0000300604ff75b2 */ /* 0x0003220008000100 */
[----:B------:R1:W1:Y:S01]  /*0600*/  SYNCS.EXCH.64 URZ, [UR4+0x8], UR6 ;  /* 0x0000080604ff75b2 */ /* 0x0002620008000100 */
        /* <DEDUP_REMOVED lines=9> */
[----:B------:R-:W-:Y:S01]  /*06a0*/  NOP ;  /* 0x0000000000007918 */ /* 0x000fe20000000000 */
.L_x_9:
[----:B------:R-:W2:Y:S01]  /*06b0*/  SHFL.IDX PT, R2, R61, RZ, 0x1f ;  /* 0x00001fff3d027589 */ /* 0x000ea200000e0000 */
[----:B------:R-:W-:Y:S01]  /*06c0*/  NOP ;  /* 0x0000000000007918 */ /* 0x000fe20000000000 */
[----:B--2---:R-:W-:-:S13]  /*06d0*/  ISETP.NE.AND P0, PT, R2, 0x1, PT ;  /* 0x000000010200780c */ /* 0x004fda0003f05270 */
[----:B------:R-:W-:Y:S05]  /*06e0*/  @P0 BRA `(.L_x_10) ;  /* 0x0000000000580947 */ /* 0x000fea0003800000 */
[----:B-1----:R-:W1:Y:S01]  /*06f0*/  S2UR UR4, SR_CgaCtaId ;  /* 0x00000000000479c3 */ /* 0x002e620000008800 */
[----:B------:R-:W-:Y:S01]  /*0700*/  UMOV UR5, 0x400 ;  /* 0x0000040000057882 */ /* 0x000fe20000000000 */
[----:B------:R-:W-:Y:S01]  /*0710*/  UMOV UR8, 0x20 ;  /* 0x0000002000087882 */ /* 0x000fe20000000000 */
[----:B------:R-:W-:Y:S01]  /*0720*/  UMOV UR6, 0x80 ;  /* 0x0000008000067882 */ /* 0x000fe20000000000 */
[----:B------:R-:W-:-:S04]  /*0730*/  UIADD3 UR8, UPT, UPT, -UR8, 0x100000, URZ ;  /* 0x0010000008087890 */ /* 0x000fc8000fffe1ff */
[----:B------:R-:W-:Y:S02]  /*0740*/  USHF.L.U32 UR9, UR8, 0xb, URZ ;  /* 0x0000000b08097899 */ /* 0x000fe400080006ff */
[----:B------:R-:W-:Y:S02]  /*0750*/  USHF.L.U32 UR8, UR8, 0x1, URZ ;  /* 0x0000000108087899 */ /* 0x000fe400080006ff */
[----:B------:R-:W-:-:S04]  /*0760*/  UIADD3 UR6, UPT, UPT, -UR6, 0x100000, URZ ;  /* 0x0010000006067890 */ /* 0x000fc8000fffe1ff */
[----:B------:R-:W-:Y:S02]  /*0770*/  USHF.L.U32 UR7, UR6, 0xb, URZ ;  /* 0x0000000b06077899 */ /* 0x000fe400080006ff */
[----:B------:R-:W-:Y:S01]  /*0780*/  USHF.L.U32 UR6, UR6, 0x1, URZ ;  /* 0x0000000106067899 */ /* 0x000fe200080006ff */
[----:B------:R-:W-:Y:S01]  /*0790*/  ELECT P0, URZ, PT ;  /* 0x0000000000ff782f */ /* 0x000fe20003800000 */
[----:B-1----:R-:W-:Y:S01]  /*07a0*/  ULEA UR4, UR4, UR5, 0x18 ;  /* 0x0000000504047291 */ /* 0x002fe2000f8ec0ff */
[----:B------:R-:W1:Y:S11]  /*07b0*/  FENCE.VIEW.ASYNC.S ;  /* 0x00000000000073c6 */ /* 0x000e760000000000 */
[----:B-1----:R2:W1:Y:S01]  /*07c0*/  SYNCS.EXCH.64 URZ, [UR4+0x60], UR8 ;  /* 0x0000600804ff75b2 */ /* 0x0024620008000100 */
[----:B------:R2:W1:Y:S01]  /*07d0*/  SYNCS.EXCH.64 URZ, [UR4+0x80], UR6 ;  /* 0x0000800604ff75b2 */ /* 0x0004620008000100 */
[----:B------:R2:W1:Y:S01]  /*07e0*/  SYNCS.EXCH.64 URZ, [UR4+0x68], UR8 ;  /* 0x0000680804ff75b2 */ /* 0x0004620008000100 */
[----:B------:R2:W1:Y:S01]  /*07f0*/  SYNCS.EXCH.64 URZ, [UR4+0x88], UR6 ;  /* 0x0000880604ff75b2 */ /* 0x0004620008000100 */
[----:B------:R2:W1:Y:S01]  /*0800*/  SYNCS.EXCH.64 URZ, [UR4+0x70], UR8 ;  /* 0x0000700804ff75b2 */ /* 0x0004620008000100 */
[----:B------:R2:W1:Y:S01]  /*0810*/  SYNCS.EXCH.64 URZ, [UR4+0x90], UR6 ;  /* 0x0000900604ff75b2 */ /* 0x0004620008000100 */
[----:B------:R2:W1:Y:S01]  /*0820*/  SYNCS.EXCH.64 URZ, [UR4+0x78], UR8 ;  /* 0x0000780804ff75b2 */ /* 0x0004620008000100 */
[----:B------:R2:W1:Y:S02]  /*0830*/  SYNCS.EXCH.64 URZ, [UR4+0x98], UR6 ;  /* 0x0000980604ff75b2 */ /* 0x0004640008000100 */
[----:B--2---:R-:W-:Y:S01]  /*0840*/  NOP ;  /* 0x0000000000007918 */ /* 0x004fe20000000000 */
.L_x_10:
[----:B------:R-:W2:Y:S01]  /*0850*/  SHFL.IDX PT, R2, R61, RZ, 0x1f ;  /* 0x00001fff3d027589 */ /* 0x000ea200000e0000 */
[----:B------:R-:W-:Y:S01]  /*0860*/  NOP ;  /* 0x0000000000007918 */ /* 0x000fe20000000000 */
[----:B--2---:R-:W-:-:S13]  /*0870*/  ISETP.NE.AND P0, PT, R2, 0x3, PT ;  /* 0x000000030200780c */ /* 0x004fda0003f05270 */
[----:B------:R-:W-:Y:S05]  /*0880*/  @P0 BRA `(.L_x_11) ;  /* 0x0000000000300947 */ /* 0x000fea0003800000 */
[----:B-1----:R-:W1:Y:S01]  /*0890*/  S2UR UR4, SR_CgaCtaId ;  /* 0x00000000000479c3 */ /* 0x002e620000008800 */
[----:B------:R-:W-:Y:S01]  /*08a0*/  UMOV UR6, 0x400 ;  /* 0x0000040000067882 */ /* 0x000fe20000000000 */
[----:B------:R-:W-:Y:S01]  /*08b0*/  UMOV UR5, 0x20 ;  /* 0x0000002000057882 */ /* 0x000fe20000000000 */
[----:B------:R-:W-:Y:S01]  /*08c0*/  ELECT P0, URZ, PT ;  /* 0x0000000000ff782f */ /* 0x000fe20003800000 */
[----:B-1----:R-:W-:Y:S02]  /*08d0*/  ULEA UR6, UR4, UR6, 0x18 ;  /* 0x0000000604067291 */ /* 0x002fe4000f8ec0ff */
[----:B------:R-:W-:-:S04]  /*08e0*/  UIADD3 UR4, UPT, UPT, -UR5, 0x100000, URZ ;  /* 0x0010000005047890 */ /* 0x000fc8000fffe1ff */
[----:B------:R-:W-:Y:S02]  /*08f0*/  USHF.L.U32 UR5, UR4, 0xb, URZ ;  /* 0x0000000b04057899 */ /* 0x000fe400080006ff */
[----:B------:R-:W-:Y:S01]  /*0900*/  USHF.L.U32 UR4, UR4, 0x1, URZ ;  /* 0x0000000104047899 */ /* 0x000fe200080006ff */
[----:B------:R-:W1:Y:S11]  /*0910*/  FENCE.VIEW.ASYNC.S ;  /* 0x00000000000073c6 */ /* 0x000e760000000000 */
[----:B-1----:R2:W1:Y:S01]  /*0920*/  SYNCS.EXCH.64 URZ, [UR6+0xa0], UR4 ;  /* 0x0000a00406ff75b2 */ /* 0x0024620008000100 */
[----:B------:R2:W1:Y:S02]  /*0930*/  SYNCS.EXCH.64 URZ, [UR6+0xa8], UR4 ;  /* 0x0000a80406ff75b2 */ /* 0x0004640008000100 */
[----:B--2---:R-:W-:Y:S01]  /*0940*/  NOP ;  /* 0x0000000000007918 */ /* 0x004fe20000000000 */
.L_x_11:
[----:B------:R-:W2:Y:S01]  /*0950*/  SHFL.IDX PT, R2, R61, RZ, 0x1f ;  /* 0x00001fff3d027589 */ /* 0x000ea200000e0000 */
[----:B------:R-:W-:Y:S01]  /*0960*/  NOP ;  /* 0x0000000000007918 */ /* 0x000fe20000000000 */
[----:B--2---:R-:W-:-:S13]  /*0970*/  ISETP.NE.AND P0, PT, R2, 0x4, PT ;  /* 0x000000040200780c */ /* 0x004fda0003f05270 */
[----:B------:R-:W-:Y:S05]  /*0980*/  @P0 BRA `(.L_x_12) ;  /* 0x0000000000440947 */ /* 0x000fea0003800000 */
[----:B-1----:R-:W1:Y:S01]  /*0990*/  S2UR UR6, SR_CgaCtaId ;  /* 0x00000000000679c3 */ /* 0x002e620000008800 */
[----:B------:R-:W-:Y:S01]  /*09a0*/  UMOV UR4, 0x100 ;  /* 0x0000010000047882 */ /* 0x000fe20000000000 */
[----:B------:R-:W-:Y:S01]  /*09b0*/  UMOV UR5, 0x400 ;  /* 0x0000040000057882 */ /* 0x000fe20000000000 */
[----:B------:R-:W-:Y:S01]  /*09c0*/  USEL UR4, UR4, 0xe0, UP3 ;  /* 0x000000e004047887 */ /* 0x000fe20009800000 */
[----:B------:R-:W-:Y:S01]  /*09d0*/  UMOV UR8, 0x1 ;  /* 0x0000000100087882 */ /* 0x000fe20000000000 */
[----:B------:R-:W-:Y:S01]  /*09e0*/  ELECT P0, URZ, PT ;  /* 0x0000000000ff782f */ /* 0x000fe20003800000 */
[----:B------:R-:W-:-:S04]  /*09f0*/  UIADD3 UR8, UPT, UPT, -UR8, 0x100000, URZ ;  /* 0x0010000008087890 */ /* 0x000fc8000fffe1ff */
[----:B------:R-:W-:Y:S02]  /*0a00*/  USHF.L.U32 UR9, UR8, 0xb, URZ ;  /* 0x0000000b08097899 */ /* 0x000fe400080006ff */
[----:B------:R-:W-:Y:S02]  /*0a10*/  USHF.L.U32 UR8, UR8, 0x1, URZ ;  /* 0x0000000108087899 */ /* 0x000fe400080006ff */
[----:B-1----:R-:W-:Y:S02]  /*0a20*/  ULEA UR6, UR6, UR5, 0x18 ;  /* 0x0000000506067291 */ /* 0x002fe4000f8ec0ff */
[----:B------:R-:W-:-:S04]  /*0a30*/  UIADD3 UR4, UPT, UPT, -UR4, 0x100000, URZ ;  /* 0x0010000004047890 */ /* 0x000fc8000fffe1ff */
[----:B------:R-:W-:Y:S02]  /*0a40*/  USHF.L.U32 UR5, UR4, 0xb, URZ ;  /* 0x0000000b04057899 */ /* 0x000fe400080006ff */
[----:B------:R-:W-:Y:S01]  /*0a50*/  USHF.L.U32 UR4, UR4, 0x1, URZ ;  /* 0x0000000104047899 */ /* 0x000fe200080006ff */
[----:B------:R-:W1:Y:S03]  /*0a60*/  FENCE.VIEW.ASYNC.S ;  /* 0x00000000000073c6 */ /* 0x000e660000000000 */
[----:B-1----:R2:W1:Y:S08]  /*0a70*/  SYNCS.EXCH.64 URZ, [UR6+0xb0], UR8 ;  /* 0x0000b00806ff75b2 */ /* 0x0024700008000100 */
[----:B------:R2:W1:Y:S02]  /*0a80*/  SYNCS.EXCH.64 URZ, [UR6+0xb8], UR4 ;  /* 0x0000b80406ff75b2 */ /* 0x0004640008000100 */
[----:B--2---:R-:W-:Y:S01]  /*0a90*/  NOP ;  /* 0x0000000000007918 */ /* 0x004fe20000000000 */
.L_x_12:
[----:B------:R-:W2:Y:S01]  /*0aa0*/  SHFL.IDX PT, R2, R61, RZ, 0x1f ;  /* 0x00001fff3d027589 */ /* 0x000ea200000e0000 */
[----:B------:R-:W1:Y:S01]  /*0ab0*/  S2UR UR51, SR_CTAID.X ;  /* 0x00000000003379c3 */ /* 0x000e620000002500 */
[----:B------:R-:W-:-:S07]  /*0ac0*/  NOP ;  /* 0x0000000000007918 */ /* 0x000fce0000000000 */
[----:B------:R-:W1:Y:S01]  /*0ad0*/  S2UR UR20, SR_CTAID.Y ;  /* 0x00000000001479c3 */ /* 0x000e620000002600 */
[----:B--2---:R-:W-:-:S13]  /*0ae0*/  ISETP.NE.AND P0, PT, R2, 0x5, PT ;  /* 0x000000050200780c */ /* 0x004fda0003f05270 */
[----:B-1----:R-:W-:Y:S05]  /*0af0*/  @P0 BRA `(.L_x_13) ;  /* 0x0000000000480947 */ /* 0x002fea0003800000 */
[----:B------:R-:W1:Y:S01]  /*0b00*/  S2UR UR4, SR_CgaCtaId ;  /* 0x00000000000479c3 */ /* 0x000e620000008800 */
        /* <DEDUP_REMOVED lines=12> */
[----:B-1----:R1:W2:Y:S01]  /*0bd0*/  SYNCS.EXCH.64 URZ, [UR4+0xc0], UR8 ;  /* 0x0000c00804ff75b2 */ /* 0x0022a20008000100 */
[----:B------:R1:W1:Y:S01]  /*0be0*/  SYNCS.EXCH.64 URZ, [UR4+0xd0], UR6 ;  /* 0x0000d00604ff75b2 */ /* 0x0002620008000100 */
[----:B------:R1:W1:Y:S01]  /*0bf0*/  SYNCS.EXCH.64 URZ, [UR4+0xc8], UR8 ;  /* 0x0000c80804ff75b2 */ /* 0x0002620008000100 */
[----:B------:R1:W1:Y:S01]  /*0c00*/  SYNCS.EXCH.64 URZ, [UR4+0xd8], UR6 ;  /* 0x0000d80604ff75b2 */ /* 0x0002620008000100 */
[----:B------:R-:W-:Y:S01]  /*0c10*/  NOP ;  /* 0x0000000000007918 */ /* 0x000fe20000000000 */
.L_x_13:
[----:B------:R-:W-:-:S05]  /*0c20*/  CS2R.32 R54, SR_CgaSize ;  /* 0x0000000000367805 */ /* 0x000fca0000008a00 */
[----:B------:R-:W-:-:S05]  /*0c30*/  IMAD R54, R54, -0xa0, RZ ;  /* 0xffffff6036367824 */ /* 0x000fca00078e02ff */
[----:B------:R-:W-:-:S14]  /*0c40*/  R2UR UR5, R54 ;  /* 0x00000000360572ca */ /* 0x000fdc00000e0000 */
[----:B------:R-:W3:Y:S01]  /*0c50*/  LDCU UR5, c[0x0][UR5+0x2b0] ;  /* 0x00005600050577ac */ /* 0x000ee20008000800 */
[----:B------:R-:W-:Y:S02]  /*0c60*/  I2FP.F32.U32 R54, UR51 ;  /* 0x0000003300367c45 */ /* 0x000fe40008201000 */
[----:B------:R-:W-:-:S05]  /*0c70*/  CS2R.32 R3, SR_CgaSize ;  /* 0x0000000000037805 */ /* 0x000fca0000008a00 */
[----:B------:R-:W-:-:S06]  /*0c80*/  IMAD R3, R3, -0xa0, RZ ;  /* 0xffffff6003037824 */ /* 0x000fcc00078e02ff */
[----:B------:R-:W4:Y:S01]  /*0c90*/  LDC R3, c[0x0][R3+0x2a0] ;  /* 0x0000a80003037b82 */ /* 0x000f220000000800 */
[----:B------:R-:W-:Y:S02]  /*0ca0*/  I2FP.F32.U32 R53, UR20 ;  /* 0x0000001400357c45 */ /* 0x000fe40008201000 */
[----:B------:R-:W-:-:S05]  /*0cb0*/  CS2R.32 R2, SR_CgaSize ;  /* 0x0000000000027805 */ /* 0x000fca0000008a00 */
[----:B------:R-:W-:-:S05]  /*0cc0*/  IMAD R2, R2, -0xa0, RZ ;  /* 0xffffff6002027824 */ /* 0x000fca00078e02ff */
[----:B-1----:R-:W-:-:S14]  /*0cd0*/  R2UR UR4, R2 ;  /* 0x00000000020472ca */ /* 0x002fdc00000e0000 */
[----:B------:R-:W1:Y:S01]  /*0ce0*/  LDCU UR4, c[0x0][UR4+0x2b4] ;  /* 0x00005680040477ac */ /* 0x000e620008000800 */
[----:B------:R-:W-:Y:S01]  /*0cf0*/  NOP ;  /* 0x0000000000007918 */ /* 0x000fe20000000000 */
[----:B------:R-:W2:Y:S01]  /*0d00*/  LDCU UR19, c[0x0][0xc24] ;  /* 0x00018480ff1377ac */ /* 0x000ea20008000800 */
[----:B------:R-:W-:-:S05]  /*0d10*/  CS2R.32 R2, SR_CgaSize ;  /* 0x0000000000027805 */ /* 0x000fca0000008a00 */
[----:B------:R-:W-:-:S06]  /*0d20*/  IMAD R2, R2, -0xa0, RZ ;  /* 0xffffff6002027824 */ /* 0x000fcc00078e02ff */
[----:B------:R-:W4:Y:S01]  /*0d30*/  LDC R2, c[0x0][R2+0x2a4] ;  /* 0x0000a90002027b82 */ /* 0x000f220000000800 */
[----:B---3--:R-:W-:-:S07]  /*0d40*/  FMUL R54, R54, UR5 ;  /* 0x0000000536367c20 */ /* 0x008fce0008400000 */
[----:B------:R-:W3:Y:S01]  /*0d50*/  S2UR UR52, SR_CTAID.Z ;  /* 0x00000000003479c3 */ /* 0x000ee20000002700 */
[----:B-1----:R-:W-:Y:S01]  /*0d60*/  FMUL R53, R53, UR4 ;  /* 0x0000000435357c20 */ /* 0x002fe20008400000 */
[----:B------:R-:W1:Y:S01]  /*0d70*/  F2I.U32.TRUNC.NTZ R54, R54 ;  /* 0x0000003600367305 */ /* 0x000e62000020f000 */
[----:B--2---:R-:W-:-:S07]  /*0d80*/  UISETP.GE.AND UP0, UPT, UR19, 0x1, UPT ;  /* 0x000000011300788c */ /* 0x004fce000bf06270 */
[----:B------:R-:W2:Y:S01]  /*0d90*/  F2I.U32.TRUNC.NTZ R53, R53 ;  /* 0x0000003500357305 */ /* 0x000ea2000020f000 */
[----:B-1----:R-:W-:-:S05]  /*0da0*/  IADD3 R54, PT, PT, -R54, RZ, RZ ;  /* 0x000000ff36367210 */ /* 0x002fca0007ffe1ff */
[----:B----4-:R-:W-:Y:S01]  /*0db0*/  IMAD R54, R3, R54, UR51 ;  /* 0x0000003303367e24 */ /* 0x010fe2000f8e0236 */
[----:B--2---:R-:W-:-:S05]  /*0dc0*/  IADD3 R53, PT, PT, -R53, RZ, RZ ;  /* 0x000000ff35357210 */ /* 0x004fca0007ffe1ff */
[----:B------:R-:W-:Y:S01]  /*0dd0*/  IMAD R53, R2, R53, UR20 ;  /* 0x0000001402357e24 */ /* 0x000fe2000f8e0235 */
[----:B------:R-:W-:Y:S06]  /*0de0*/  BAR.SYNC.DEFER_BLOCKING 0x0 ;  /* 0x0000000000007b1d */ /* 0x000fec0000010000 */
[----:B---3--:R-:W-:Y:S05]  /*0df0*/  BRA.U !UP0, `(.L_x_14) ;  /* 0x0000000108d47547 */ /* 0x008fea000b800000 */
[----:B------:R-:W1:Y:S01]  /*0e00*/  LDCU.128 UR24, c[0x0][0xc10] ;  /* 0x00018200ff1877ac */ /* 0x000e620008000c00 */
[----:B------:R-:W2:Y:S01]  /*0e10*/  LDCU UR6, c[0x0][0x370] ;  /* 0x00006e00ff0677ac */ /* 0x000ea20008000800 */
[----:B------:R-:W3:Y:S01]  /*0e20*/  LDCU UR4, c[0x0][0x374] ;  /* 0x00006e80ff0477ac */ /* 0x000ee20008000800 */
[----:B------:R-:W4:Y:S01]  /*0e30*/  LDCU UR21, c[0x0][0xc0c] ;  /* 0x00018180ff1577ac */ /* 0x000f220008000800 */
[----:B------:R-:W4:Y:S01]  /*0e40*/  LDCU UR5, c[0x0][0xc20] ;  /* 0x00018400ff0577ac */ /* 0x000f220008000800 */
[----:B------:R-:W4:Y:S01]  /*0e50*/  LDCU.64 UR16, c[0x0][0xc28] ;  /* 0x00018500ff1077ac */ /* 0x000f220008000a00 */
[----:B-1----:R-:W-:Y:S02]  /*0e60*/  UISETP.NE.AND UP0, UPT, UR26, 0x1, UPT ;  /* 0x000000011a00788c */ /* 0x002fe4000bf05270 */
[----:B---3--:R-:W-:Y:S02]  /*0e70*/  UIMAD.WIDE.U32 UR8, UR4, UR27, URZ ;  /* 0x0000001b040872a5 */ /* 0x008fe4000f8e00ff */
[----:B--2---:R-:W-:-:S02]  /*0e80*/  UIMAD.WIDE.U32 UR10, UR6, UR24, URZ ;  /* 0x00000018060a72a5 */ /* 0x004fc4000f8e00ff */
[----:B----4-:R-:W-:Y:S02]  /*0e90*/  UISETP.NE.AND UP2, UPT, UR21, 0x1, UPT ;  /* 0x000000011500788c */ /* 0x010fe4000bf45270 */
[----:B------:R-:W-:Y:S01]  /*0ea0*/  UISETP.NE.AND UP4, UPT, UR19, 0x1, UPT ;  /* 0x000000011300788c */ /* 0x000fe2000bf85270 */
[----:B------:R-:W-:Y:S02]  /*0eb0*/  UMOV UR8, UR9 ;  /* 0x0000000900087c82 */ /* 0x000fe40008000000 */
[----:B------:R-:W-:Y:S01]  /*0ec0*/  UMOV UR10, UR11 ;  /* 0x0000000b000a7c82 */ /* 0x000fe20008000000 */
[----:B------:R-:W-:Y:S02]  /*0ed0*/  @UP0 USHF.R.U32.HI UR4, URZ, UR5, UR8 ;  /* 0x00000005ff040299 */ /* 0x000fe40008011608 */
[----:B------:R-:W-:Y:S02]  /*0ee0*/  UIMAD.WIDE.U32 UR12, UR20, UR27, URZ ;  /* 0x0000001b140c72a5 */ /* 0x000fe4000f8e00ff */
[----:B------:R-:W-:-:S02]  /*0ef0*/  UIMAD.WIDE.U32 UR8, UR4, UR16, URZ ;  /* 0x00000010040872a5 */ /* 0x000fc4000f8e00ff */
[----:B------:R-:W-:Y:S02]  /*0f00*/  @UP2 USHF.R.U32.HI UR6, URZ, UR25, UR10 ;  /* 0x00000019ff062299 */ /* 0x000fe4000801160a */
[----:B------:R-:W-:Y:S02]  /*0f10*/  UIMAD.WIDE.U32 UR14, UR51, UR24, URZ ;  /* 0x00000018330e72a5 */ /* 0x000fe4000f8e00ff */
[----:B------:R-:W-:Y:S01]  /*0f20*/  UIMAD.WIDE.U32 UR10, UR6, UR16, URZ ;  /* 0x00000010060a72a5 */ /* 0x000fe2000f8e00ff */
[----:B------:R-:W-:Y:S01]  /*0f30*/  UMOV UR12, UR13 ;  /* 0x0000000d000c7c82 */ /* 0x000fe20008000000 */
[----:B------:R-:W-:Y:S01]  /*0f40*/  UMOV UR8, UR9 ;  /* 0x0000000900087c82 */ /* 0x000fe20008000000 */
[----:B------:R-:W-:Y:S02]  /*0f50*/  USHF.R.U32.HI UR12, URZ, UR5, UR12 ;  /* 0x00000005ff0c7299 */ /* 0x000fe4000801160c */
[----:B------:R-:W-:Y:S01]  /*0f60*/  @UP4 USHF.R.U32.HI UR4, URZ, UR17, UR8 ;  /* 0x00000011ff044299 */ /* 0x000fe20008011608 */
[----:B------:R-:W-:Y:S01]  /*0f70*/  UMOV UR14, UR15 ;  /* 0x0000000f000e7c82 */ /* 0x000fe20008000000 */
[----:B------:R-:W-:Y:S01]  /*0f80*/  UMOV UR10, UR11 ;  /* 0x0000000b000a7c82 */ /* 0x000fe20008000000 */
[----:B------:R-:W-:-:S02]  /*0f90*/  USHF.R.U32.HI UR14, URZ, UR25, UR14 ;  /* 0x00000019ff0e7299 */ /* 0x000fc4000801160e */
[----:B------:R-:W-:Y:S02]  /*0fa0*/  USEL UR5, UR20, UR12, !UP0 ;  /* 0x0000000c14057287 */ /* 0x000fe4000c000000 */
[----:B------:R-:W-:Y:S02]  /*0fb0*/  @UP4 USHF.R.U32.HI UR6, URZ, UR17, UR10 ;  /* 0x00000011ff064299 */ /* 0x000fe4000801160a */
[----:B------:R-:W-:Y:S02]  /*0fc0*/  UIMAD UR7, UR4, UR19, URZ ;  /* 0x00000013040772a4 */ /* 0x000fe4000f8e02ff */
[----:B------:R-:W-:Y:S02]  /*0fd0*/  USEL UR4, UR51, UR14, !UP2 ;  /* 0x0000000e33047287 */ /* 0x000fe4000d000000 */
[----:B------:R-:W-:Y:S02]  /*0fe0*/  UIMAD UR10, UR6, UR19, URZ ;  /* 0x00000013060a72a4 */ /* 0x000fe4000f8e02ff */
[----:B------:R-:W-:-:S02]  /*0ff0*/  UISETP.GE.AND UP0, UPT, UR5, UR7, UPT ;  /* 0x000000070500728c */ /* 0x000fc4000bf06270 */
[----:B------:R-:W-:Y:S02]  /*1000*/  UIMAD.WIDE.U32 UR8, UR5, UR16, URZ ;  /* 0x00000010050872a5 */ /* 0x000fe4000f8e00ff */
[----:B------:R-:W-:Y:S02]  /*1010*/  UISETP.GE.OR UP0, UPT, UR4, UR10, UP0 ;  /* 0x0000000a0400728c */ /* 0x000fe40008706670 */
[----:B------:R-:W-:Y:S02]  /*1020*/  UIMAD.WIDE.U32 UR10, UR4, UR16, URZ ;  /* 0x00000010040a72a5 */ /* 0x000fe4000f8e00ff */
[----:B------:R-:W-:Y:S01]  /*1030*/  UIADD3 UR10, UPT, UPT, -UR4, URZ, URZ ;  /* 0x000000ff040a7290 */ /* 0x000fe2000fffe1ff */
[----:B------:R-:W-:Y:S01]  /*1040*/  UMOV UR8, UR9 ;  /* 0x0000000900087c82 */ /* 0x000fe20008000000 */
[----:B------:R-:W-:Y:S02]  /*1050*/  UIADD3 UR9, UPT, UPT, -UR5, URZ, URZ ;  /* 0x000000ff05097290 */ /* 0x000fe4000fffe1ff */
[----:B------:R-:W-:-:S03]  /*1060*/  USHF.R.U32.HI UR8, URZ, UR17, UR8 ;  /* 0x00000011ff087299 */ /* 0x000fc60008011608 */
[----:B------:R-:W-:Y:S01]  /*1070*/  @!UP0 UMOV UR7, UR11 ;  /* 0x0000000b00078c82 */ /* 0x000fe20008000000 */
[----:B------:R-:W-:Y:S02]  /*1080*/  UIMAD UR20, UR26, UR9, UR20 ;  /* 0x000000091a1472a4 */ /* 0x000fe4000f8e0214 */
[----:B------:R-:W-:Y:S02]  /*1090*/  USEL UR8, UR5, UR8, !UP4 ;  /* 0x0000000805087287 */ /* 0x000fe4000e000000 */
[----:B------:R-:W-:Y:S02]  /*10a0*/  @!UP0 USHF.R.U32.HI UR7, URZ, UR17, UR7 ;  /* 0x00000011ff078299 */ /* 0x000fe40008011607 */
[----:B------:R-:W-:Y:S02]  /*10b0*/  UIADD3 UR9, UPT, UPT, -UR8, URZ, URZ ;  /* 0x000000ff08097290 */ /* 0x000fe4000fffe1ff */
[----:B------:R-:W-:Y:S02]  /*10c0*/  @!UP0 USEL UR7, UR4, UR7, !UP4 ;  /* 0x0000000704078287 */ /* 0x000fe4000e000000 */
[----:B------:R-:W-:-:S02]  /*10d0*/  UIMAD UR9, UR19, UR9, UR5 ;  /* 0x00000009130972a4 */ /* 0x000fc4000f8e0205 */
[----:B------:R-:W-:Y:S02]  /*10e0*/  @!UP0 UIADD3 UR8, UPT, UPT, UR8, -UR7, URZ ;  /* 0x8000000708088290 */ /* 0x000fe4000fffe0ff */
[----:B------:R-:W-:Y:S02]  /*10f0*/  @!UP0 UIMAD UR7, UR9, UR6, UR7 ;  /* 0x00000006090782a4 */ /* 0x000fe4000f8e0207 */
[----:B------:R-:W-:Y:S02]  /*1100*/  @!UP0 UIMAD UR5, UR8, UR19, UR4 ;  /* 0x00000013080582a4 */ /* 0x000fe4000f8e0204 */
[----:B------:R-:W-:Y:S02]  /*1110*/  UIMAD UR6, UR21, UR10, UR51 ;  /* 0x0000000a150672a4 */ /* 0x000fe4000f8e0233 */
[----:B------:R-:W-:Y:S01]  /*1120*/  UIMAD UR20, UR5, UR26, UR20 ;  /* 0x0000001a051472a4 */ /* 0x000fe2000f8e0214 */
[----:B------:R-:W-:Y:S02]  /*1130*/  @!UP0 UMOV UR4, UR7 ;  /* 0x0000000700048c82 */ /* 0x000fe40008000000 */
[----:B------:R-:W-:-:S12]  /*1140*/  UIMAD UR51, UR4, UR21, UR6 ;  /* 0x00000015043372a4 */ /* 0x000fd8000f8e0206 */
.L_x_14:
[----:B------:R-:W1:Y:S02]  /*1150*/  LDCU UR4, c[0x0][0xc30] ;  /* 0x00018600ff0477ac */ /* 0x000e640008000800 */
[----:B-1----:R-:W-:-:S09]  /*1160*/  UISETP.NE.AND UP0, UPT, UR4, 0x1, UPT ;  /* 0x000000010400788c */ /* 0x002fd2000bf05270 */
[----:B------:R-:W-:Y:S05]  /*1170*/  BRA.U UP0, `(.L_x_15) ;  /* 0x0000000100447547 */ /* 0x000fea000b800000 */
[----:B------:R-:W1:Y:S01]  /*1180*/  LDCU.128 UR8, c[0x0][0xc10] ;  /* 0x00018200ff0877ac */ /* 0x000e620008000c00 */
[----:B------:R-:W2:Y:S01]  /*1190*/  LDCU UR12, c[0x0][0xc0c] ;  /* 0x00018180ff0c77ac */ /* 0x000ea20008000800 */
[----:B------:R-:W3:Y:S01]  /*11a0*/  LDCU UR13, c[0x0][0xc20] ;  /* 0x00018400ff0d77ac */ /* 0x000ee20008000800 */
[----:B-1----:R-:W-:Y:S02]  /*11b0*/  UIMAD.WIDE.U32 UR6, UR51, UR8, URZ ;  /* 0x00000008330672a5 */ /* 0x002fe4000f8e00ff */
[----:B------:R-:W-:Y:S02]  /*11c0*/  UIMAD.WIDE.U32 UR4, UR20, UR11, URZ ;  /* 0x0000000b140472a5 */ /* 0x000fe4000f8e00ff */
[----:B--2---:R-:W-:Y:S02]  /*11d0*/  UISETP.NE.AND UP2, UPT, UR12, 0x1, UPT ;  /* 0x000000010c00788c */ /* 0x004fe4000bf45270 */
[----:B------:R-:W-:Y:S01]  /*11e0*/  UISETP.NE.AND UP0, UPT, UR10, 0x1, UPT ;  /* 0x000000010a00788c */ /* 0x000fe2000bf05270 */
[----:B------:R-:W-:-:S02]  /*11f0*/  UMOV UR6, UR7 ;  /* 0x0000000700067c82 */ /* 0x000fc40008000000 */
[----:B------:R-:W-:Y:S01]  /*1200*/  UMOV UR4, UR5 ;  /* 0x0000000500047c82 */ /* 0x000fe20008000000 */
[----:B------:R-:W-:Y:S02]  /*1210*/  USHF.R.U32.HI UR6, URZ, UR9, UR6 ;  /* 0x00000009ff067299 */ /* 0x000fe40008011606 */
[----:B---3--:R-:W-:Y:S02]  /*1220*/  USHF.R.U32.HI UR4, URZ, UR13, UR4 ;  /* 0x0000000dff047299 */ /* 0x008fe40008011604 */
[----:B------:R-:W-:Y:S02]  /*1230*/  USEL UR5, UR51, UR6, !UP2 ;  /* 0x0000000633057287 */ /* 0x000fe4000d000000 */
[----:B------:R-:W-:-:S04]  /*1240*/  USEL UR4, UR20, UR4, !UP0 ;  /* 0x0000000414047287 */ /* 0x000fc8000c000000 */
[----:B------:R-:W-:Y:S02]  /*1250*/  UIADD3 UR6, UPT, UPT, UR5, -UR4, URZ ;  /* 0x8000000405067290 */ /* 0x000fe4000fffe0ff */
[----:B------:R-:W-:Y:S02]  /*1260*/  UIADD3 UR4, UPT, UPT, -UR5, UR4, URZ ;  /* 0x0000000405047290 */ /* 0x000fe4000fffe1ff */
[----:B------:R-:W-:Y:S02]  /*1270*/  UIMAD UR20, UR6, UR10, UR20 ;  /* 0x0000000a061472a4 */ /* 0x000fe4000f8e0214 */
[----:B------:R-:W-:-:S12]  /*1280*/  UIMAD UR51, UR4, UR12, UR51 ;  /* 0x0000000c043372a4 */ /* 0x000fd8000f8e0233 */
.L_x_15:
[----:B------:R-:W-:Y:S01]  /*1290*/  BAR.SYNC.DEFER_BLOCKING 0x0 ;  /* 0x0000000000007b1d */ /* 0x000fe20000010000 */
[----:B------:R-:W-:Y:S01]  /*12a0*/  UISETP.NE.AND UP0, UPT, UR18, 0x2, UPT ;  /* 0x000000021200788c */ /* 0x000fe2000bf05270 */
[----:B------:R-:W-:Y:S02]  /*12b0*/  ISETP.NE.OR P3, PT, R0, 0x2, !P3 ;  /* 0x000000020000780c */ /* 0x000fe40005f65670 */
[----:B------:R-:W-:Y:S02]  /*12c0*/  LOP3.LUT R0, R58, 0x1f, RZ, 0xc0, !PT ;  /* 0x0000001f3a007812 */ /* 0x000fe400078ec0ff */
[----:B------:R-:W1:Y:S04]  /*12d0*/  LDCU UR39, c[0x0][0xc24] ;  /* 0x00018480ff2777ac */ /* 0x000e680008000800 */
[----:B------:R-:W-:Y:S05]  /*12e0*/  BRA.U UP0, `(.L_x_16) ;  /* 0x0000001d00587547 */ /* 0x000fea000b800000 */
[----:B------:R-:W2:Y:S01]  /*12f0*/  LDCU UR5, c[0x0][0x388] ;  /* 0x00007100ff0577ac */ /* 0x000ea20008000800 */
[----:B------:R-:W-:Y:S01]  /*1300*/  PLOP3.LUT P1, PT, PT, PT, UP3, 0x80, 0x8 ;  /* 0x000000000008781c */ /* 0x000fe20003f2f038 */
[----:B------:R-:W-:Y:S01]  /*1310*/  IMAD.MOV.U32 R2, RZ, RZ, RZ ;  /* 0x000000ffff027224 */ /* 0x000fe200078e00ff */
[----:B------:R-:W-:Y:S01]  /*1320*/  ISETP.EQ.OR P2, PT, R0, RZ, P3 ;  /* 0x000000ff0000720c */ /* 0x000fe20001f42670 */
[----:B------:R-:W3:Y:S01]  /*1330*/  LDCU UR8, c[0x0][0x38c] ;  /* 0x00007180ff0877ac */ /* 0x000ee20008000800 */
[----:B------:R-:W-:Y:S01]  /*1340*/  PLOP3.LUT P1, PT, P1, PT, PT, 0x8, 0x80 ;  /* 0x000000000080781c */ /* 0x000fe20000f2e170 */
[----:B------:R-:W4:Y:S01]  /*1350*/  LDCU.64 UR6, c[0x0][0x390] ;  /* 0x00007200ff0677ac */ /* 0x000f220008000a00 */
[----:B------:R-:W1:Y:S01]  /*1360*/  LDCU UR76, c[0x0][0x370] ;  /* 0x00006e00ff4c77ac */ /* 0x000e620008000800 */
[----:B------:R-:W1:Y:S01]  /*1370*/  LDCU.64 UR70, c[0x0][0x348] ;  /* 0x00006900ff4677ac */ /* 0x000e620008000a00 */
[----:B--2---:R-:W-:Y:S01]  /*1380*/  UIADD3 UR5, UPT, UPT, UR5, 0x1f, URZ ;  /* 0x0000001f05057890 */ /* 0x004fe2000fffe0ff */
[----:B------:R-:W2:Y:S03]  /*1390*/  LDCU UR75, c[0x0][0x374] ;  /* 0x00006e80ff4b77ac */ /* 0x000ea60008000800 */
[----:B------:R-:W-:Y:S01]  /*13a0*/  USHF.R.S32.HI UR4, URZ, 0x1f, UR5 ;  /* 0x0000001fff047899 */ /* 0x000fe20008011405 */
[----:B------:R-:W-:Y:S01]  /*13b0*/  UMOV UR47, 0x1 ;  /* 0x00000001002f7882 */ /* 0x000fe20000000000 */
[----:B------:R-:W-:-:S02]  /*13c0*/  UMOV UR58, URZ ;  /* 0x000000ff003a7c82 */ /* 0x000fc40008000000 */
[----:B------:R-:W-:Y:S01]  /*13d0*/  ULEA.HI UR4, UR4, UR5, URZ, 0x5 ;  /* 0x0000000504047291 */ /* 0x000fe2000f8f28ff */
[----:B------:R-:W-:Y:S01]  /*13e0*/  UMOV UR46, URZ ;  /* 0x000000ff002e7c82 */ /* 0x000fe20008000000 */
[----:B------:R-:W-:Y:S02]  /*13f0*/  UMOV UR68, URZ ;  /* 0x000000ff00447c82 */ /* 0x000fe40008000000 */
[----:B------:R-:W-:-:S04]  /*1400*/  USHF.R.S32.HI UR4, URZ, 0x5, UR4 ;  /* 0x00000005ff047899 */ /* 0x000fc80008011404 */
[----:B---3--:R-:W-:-:S04]  /*1410*/  UIMAD UR4, UR4, UR8, URZ ;  /* 0x00000008040472a4 */ /* 0x008fc8000f8e02ff */
[----:B----4-:R-:W-:-:S04]  /*1420*/  UIMAD UR4, UR4, UR6, URZ ;  /* 0x00000006040472a4 */ /* 0x010fc8000f8e02ff */
[----:B------:R-:W-:-:S04]  /*1430*/  UIMAD UR77, UR4, UR7, URZ ;  /* 0x00000007044d72a4 */ /* 0x000fc8000f8e02ff */
[----:B------:R-:W-:Y:S02]  /*1440*/  UISETP.NE.AND UP1, UPT, UR77, URZ, UPT ;  /* 0x000000ff4d00728c */ /* 0x000fe4000bf25270 */
[----:B------:R-:W-:-:S04]  /*1450*/  UISETP.LT.U32.AND UP0, UPT, UR77, 0x6, UPT ;  /* 0x000000064d00788c */ /* 0x000fc8000bf01070 */
[----:B------:R-:W-:-:S04]  /*1460*/  USEL UR4, UR77, 0x6, UP0 ;  /* 0x000000064d047887 */ /* 0x000fc80008000000 */
[----:B------:R-:W-:Y:S02]  /*1470*/  UIADD3 UR5, UPT, UPT, UR4, -0x1, URZ ;  /* 0xffffffff04057890 */ /* 0x000fe4000fffe0ff */
[----:B------:R-:W-:Y:S02]  /*1480*/  @!UP1 UIADD3 UR5, UPT, UPT, UR4, URZ, URZ ;  /* 0x000000ff04059290 */ /* 0x000fe4000fffe0ff */
[----:B------:R-:W-:Y:S02]  /*1490*/  UIADD3 UR74, UPT, UPT, UR77, -UR4, URZ ;  /* 0x800000044d4a7290 */ /* 0x000fe4000fffe0ff */
[----:B------:R-:W-:-:S06]  /*14a0*/  UIADD3 UR4, UPT, UPT, UR5, 0x1, URZ ;  /* 0x0000000105047890 */ /* 0x000fcc000fffe0ff */
[----:B-12---:R-:W-:-:S07]  /*14b0*/  IMAD.U32 R3, RZ, RZ, UR4 ;  /* 0x00000004ff037e24 */ /* 0x006fce000f8e00ff */
.L_x_32:
[----:B------:R-:W1:Y:S01]  /*14c0*/  S2UR UR59, SR_CgaCtaId ;  /* 0x00000000003b79c3 */ /* 0x000e620000008800 */
[----:B------:R-:W-:Y:S01]  /*14d0*/  UMOV UR4, 0x400 ;  /* 0x0000040000047882 */ /* 0x000fe20000000000 */
[----:B------:R-:W-:Y:S01]  /*14e0*/  MOV R0, UR47 ;  /* 0x0000002f00007c02 */ /* 0x000fe20008000f00 */
[----:B------:R-:W-:Y:S02]  /*14f0*/  UISETP.NE.AND UP0, UPT, UR77, URZ, UPT ;  /* 0x000000ff4d00728c */ /* 0x000fe4000bf05270 */
[----:B------:R-:W-:Y:S01]  /*1500*/  USHF.L.U32 UR64, UR51, 0x7, URZ ;  /* 0x0000000733407899 */ /* 0x000fe200080006ff */
[----:B------:R-:W-:Y:S01]  /*1510*/  SHF.L.U32 R0, R0, 0x1f, RZ ;  /* 0x0000001f00007819 */ /* 0x000fe200000006ff */
[----:B------:R-:W-:Y:S01]  /*1520*/  USHF.L.U32 UR50, UR20, 0x7, URZ ;  /* 0x0000000714327899 */ /* 0x000fe200080006ff */
[----:B------:R-:W-:Y:S01]  /*1530*/  UMOV UR31, URZ ;  /* 0x000000ff001f7c82 */ /* 0x000fe20008000000 */
[----:B------:R-:W-:Y:S01]  /*1540*/  UMOV UR54, URZ ;  /* 0x000000ff00367c82 */ /* 0x000fe20008000000 */
[----:B------:R-:W-:Y:S01]  /*1550*/  UMOV UR53, URZ ;  /* 0x000000ff00357c82 */ /* 0x000fe20008000000 */
[----:B------:R-:W-:Y:S01]  /*1560*/  UMOV UR52, URZ ;  /* 0x000000ff00347c82 */ /* 0x000fe20008000000 */
[----:B-1----:R-:W-:-:S04]  /*1570*/  ULEA UR59, UR59, UR4, 0x18 ;  /* 0x000000043b3b7291 */ /* 0x002fc8000f8ec0ff */
[----:B------:R-:W-:-:S09]  /*1580*/  ULEA UR4, UR58, UR59, 0x3 ;  /* 0x0000003b3a047291 */ /* 0x000fd2000f8e18ff */
[----:B------:R1:W2:Y:S01]  /*1590*/  SYNCS.PHASECHK.TRANS64.TRYWAIT P0, [UR4+0x30], R0 ;  /* 0x00003000ff0075a7 */ /* 0x0002a20008001104 */
[----:B------:R-:W-:Y:S05]  /*15a0*/  BRA.U !UP0, `(.L_x_17) ;  /* 0x0000000508f87547 */ /* 0x000fea000b800000 */
[----:B------:R-:W3:Y:S01]  /*15b0*/  LDCU.128 UR12, c[0x0][0x480] ;  /* 0x00009000ff0c77ac */ /* 0x000ee20008000c00 */
[----:B------:R-:W-:Y:S01]  /*15c0*/  R2UR UR18, R3 ;  /* 0x00000000031272ca */ /* 0x000fe200000e0000 */
[----:B------:R-:W4:Y:S01]  /*15d0*/  LDCU.128 UR8, c[0x0][0x490] ;  /* 0x00009200ff0877ac */ /* 0x000f220008000c00 */
[----:B------:R-:W1:Y:S01]  /*15e0*/  LDCU.64 UR20, c[0x0][0x4c0] ;  /* 0x00009800ff1477ac */ /* 0x000e620008000a00 */
[----:B------:R-:W1:Y:S01]  /*15f0*/  LDCU.64 UR16, c[0x0][0x4f0] ;  /* 0x00009e00ff1077ac */ /* 0x000e620008000a00 */
[----:B------:R-:W1:Y:S01]  /*1600*/  LDCU UR35, c[0x0][0x4ec] ;  /* 0x00009d80ff2377ac */ /* 0x000e620008000800 */
[----:B---3--:R-:W-:Y:S02]  /*1610*/  UIMAD.WIDE.U32 UR4, UR64, UR13, URZ ;  /* 0x0000000d400472a5 */ /* 0x008fe4000f8e00ff */
[----:B------:R-:W-:Y:S02]  /*1620*/  UISETP.NE.AND UP0, UPT, UR12, 0x1, UPT ;  /* 0x000000010c00788c */ /* 0x000fe4000bf05270 */
[----:B------:R-:W-:-:S04]  /*1630*/  USHF.R.U32.HI UR5, URZ, UR14, UR5 ;  /* 0x0000000eff057299 */ /* 0x000fc80008011605 */
[----:B------:R-:W-:Y:S02]  /*1640*/  UIADD3 UR68, UPT, UPT, UR18, UR46, URZ ;  /* 0x0000002e12447290 */ /* 0x000fe4000fffe0ff */
[----:B------:R-:W-:Y:S02]  /*1650*/  USEL UR5, UR64, UR5, !UP0 ;  /* 0x0000000540057287 */ /* 0x000fe4000c000000 */
[----:B------:R-:W-:Y:S02]  /*1660*/  UISETP.NE.AND UP0, UPT, UR15, 0x1, UPT ;  /* 0x000000010f00788c */ /* 0x000fe4000bf05270 */
[----:B----4-:R-:W-:Y:S01]  /*1670*/  UIMAD.WIDE.U32 UR6, UR5, UR8, URZ ;  /* 0x00000008050672a5 */ /* 0x010fe2000f8e00ff */
[----:B------:R-:W3:Y:S01]  /*1680*/  LDCU UR8, c[0x0][0x4a0] ;  /* 0x00009400ff0877ac */ /* 0x000ee20008000800 */
[----:B------:R-:W4:Y:S05]  /*1690*/  LDCU UR65, c[0x0][0x38c] ;  /* 0x00007180ff4177ac */ /* 0x000f2a0008000800 */
[----:B------:R-:W-:Y:S01]  /*16a0*/  UMOV UR4, UR7 ;  /* 0x0000000700047c82 */ /* 0x000fe20008000000 */
[----:B------:R-:W1:Y:S01]  /*16b0*/  LDCU.64 UR60, c[0x0][0x390] ;  /* 0x00007200ff3c77ac */ /* 0x000e620008000a00 */
[----:B------:R-:W-:Y:S01]  /*16c0*/  USHF.R.U32.HI UR4, URZ, UR9, UR4 ;  /* 0x00000009ff047299 */ /* 0x000fe20008011604 */
[----:B------:R-:W4:Y:S03]  /*16d0*/  LDCU UR9, c[0x0][0x4c8] ;  /* 0x00009900ff0977ac */ /* 0x000f260008000800 */
[----:B------:R-:W-:-:S02]  /*16e0*/  USEL UR4, UR5, UR4, !UP0 ;  /* 0x0000000405047287 */ /* 0x000fc4000c000000 */
[----:B------:R-:W-:Y:S02]  /*16f0*/  UISETP.NE.AND UP0, UPT, UR10, 0x1, UPT ;  /* 0x000000010a00788c */ /* 0x000fe4000bf05270 */
[----:B------:R-:W-:Y:S01]  /*1700*/  UIMAD.WIDE.U32 UR6, UR4, UR11, URZ ;  /* 0x0000000b040672a5 */ /* 0x000fe2000f8e00ff */
[----:B------:R-:W1:Y:S01]  /*1710*/  LDCU.64 UR40, c[0x0][0x4d0] ;  /* 0x00009a00ff2877ac */ /* 0x000e620008000a00 */
[----:B------:R-:W-:-:S05]  /*1720*/  UIADD3 UR26, UPT, UPT, UR50, 0x20, URZ ;  /* 0x00000020321a7890 */ /* 0x000fca000fffe0ff */
[----:B------:R-:W-:Y:S01]  /*1730*/  UMOV UR6, UR7 ;  /* 0x0000000700067c82 */ /* 0x000fe20008000000 */
[----:B------:R-:W-:Y:S02]  /*1740*/  UIADD3 UR7, UPT, UPT, -UR4, URZ, URZ ;  /* 0x000000ff04077290 */ /* 0x000fe4000fffe1ff */
[----:B---3--:R-:W-:Y:S02]  /*1750*/  USHF.R.U32.HI UR6, URZ, UR8, UR6 ;  /* 0x00000008ff067299 */ /* 0x008fe40008011606 */
[----:B------:R-:W-:Y:S02]  /*1760*/  UIADD3 UR8, UPT, UPT, -UR5, URZ, URZ ;  /* 0x000000ff05087290 */ /* 0x000fe4000fffe1ff */
[----:B------:R-:W-:Y:S02]  /*1770*/  USEL UR38, UR4, UR6, !UP0 ;  /* 0x0000000604267287 */ /* 0x000fe4000c000000 */
[----:B------:R-:W-:Y:S02]  /*1780*/  UIMAD UR7, UR15, UR7, UR5 ;  /* 0x000000070f0772a4 */ /* 0x000fe4000f8e0205 */
[----:B------:R-:W-:-:S02]  /*1790*/  UIADD3 UR6, UPT, UPT, -UR38, URZ, URZ ;  /* 0x000000ff26067290 */ /* 0x000fc4000fffe1ff */
[----:B------:R-:W-:Y:S02]  /*17a0*/  UIMAD UR8, UR12, UR8, UR64 ;  /* 0x000000080c0872a4 */ /* 0x000fe4000f8e0240 */
[----:B------:R-:W-:Y:S02]  /*17b0*/  UIMAD UR37, UR10, UR6, UR4 ;  /* 0x000000060a2572a4 */ /* 0x000fe4000f8e0204 */
[----:B-1----:R-:W-:Y:S01]  /*17c0*/  UIMAD UR36, UR7, UR21, UR16 ;  /* 0x00000015072472a4 */ /* 0x002fe2000f8e0210 */
[----:B------:R-:W1:Y:S04]  /*17d0*/  LDCU UR15, c[0x0][0x4cc] ;  /* 0x00009980ff0f77ac */ /* 0x000e680008000800 */
[----:B------:R-:W3:Y:S01]  /*17e0*/  LDCU UR6, c[0x0][0x500] ;  /* 0x0000a000ff0677ac */ /* 0x000ee20008000800 */
[----:B------:R-:W1:Y:S01]  /*17f0*/  LDCU.64 UR4, c[0x0][0x4f8] ;  /* 0x00009f00ff0477ac */ /* 0x000e620008000a00 */
[----:B------:R-:W-:-:S02]  /*1800*/  UIADD3 UR18, UPT, UPT, UR50, 0x40, URZ ;  /* 0x0000004032127890 */ /* 0x000fc4000fffe0ff */
[----:B------:R-:W-:Y:S02]  /*1810*/  UIADD3 UR10, UPT, UPT, UR50, 0x60, URZ ;  /* 0x00000060320a7890 */ /* 0x000fe4000fffe0ff */
[----:B------:R-:W-:Y:S02]  /*1820*/  UIMAD UR35, UR8, UR20, UR35 ;  /* 0x00000014082372a4 */ /* 0x000fe4000f8e0223 */
[----:B----4-:R-:W-:Y:S01]  /*1830*/  UIMAD UR37, UR37, UR9, UR17 ;  /* 0x00000009252572a4 */ /* 0x010fe2000f8e0211 */
[----:B------:R-:W-:Y:S01]  /*1840*/  UMOV UR31, URZ ;  /* 0x000000ff001f7c82 */ /* 0x000fe20008000000 */
[----:B------:R-:W-:Y:S01]  /*1850*/  UMOV UR7, UR58 ;  /* 0x0000003a00077c82 */ /* 0x000fe20008000000 */
[----:B------:R-:W-:Y:S01]  /*1860*/  UMOV UR52, URZ ;  /* 0x000000ff00347c82 */ /* 0x000fe20008000000 */
[----:B------:R-:W-:Y:S01]  /*1870*/  UMOV UR53, URZ ;  /* 0x000000ff00357c82 */ /* 0x000fe20008000000 */
[----:B------:R-:W-:-:S07]  /*1880*/  UMOV UR54, URZ ;  /* 0x000000ff00367c82 */ /* 0x000fce0008000000 */
.L_x_22:
[----:B------:R-:W-:Y:S01]  /*1890*/  @!P3 MOV R4, 0x8000 ;  /* 0x000080000004b802 */ /* 0x000fe20000000f00 */
[----:B------:R-:W-:Y:S01]  /*18a0*/  ULEA UR33, UR7, UR59, 0x3 ;  /* 0x0000003b07217291 */ /* 0x000fe2000f8e18ff */
[----:B--2---:R-:W-:Y:S11]  /*18b0*/  @P0 BRA `(.L_x_18) ;  /* 0x0000000000100947 */ /* 0x004ff60003800000 */
[----:B------:R-:W-:Y:S04]  /*18c0*/  MOV R5, UR47 ;  /* 0x0000002f00057c02 */ /* 0x000fe80008000f00 */
[----:B------:R-:W-:Y:S04]  /*18d0*/  SHF.L.U32 R5, R5, 0x1f, RZ ;  /* 0x0000001f05057819 */ /* 0x000fe800000006ff */
[----:B------:R-:W2:Y:S02]  /*18e0*/  SYNCS.PHASECHK.TRANS64.TRYWAIT P0, [UR33+0x30], R5 ;  /* 0x00003005ff0075a7 */ /* 0x000ea40008001121 */
[----:B--2---:R-:W-:Y:S05]  /*18f0*/  @!P0 BRA `(.L_x_19) ;  /* 0x000000a400708947 */ /* 0x004fea0003800000 */
.L_x_18:
[----:B------:R4:W-:Y:S01]  /*1900*/  @!P3 SYNCS.ARRIVE.TRANS64 RZ, [UR33], R4 ;  /* 0x00000004ffffb9a7 */ /* 0x0009e20008000021 */
[----:B------:R-:W-:Y:S04]  /*1910*/  BSSY.RECONVERGENT B0, `(.L_x_20) ;  /* 0x0000003000007945 */ /* 0x000fe80003800200 */
[----:B------:R-:W-:Y:S05]  /*1920*/  @P2 BRA `(.L_x_21) ;  /* 0x0000000000042947 */ /* 0x000fea0003800000 */
[----:B-1-3--:R-:W-:Y:S05]  /*1930*/  BPT.TRAP 0x1 ;  /* 0x000000040000795c */ /* 0x00afea0000300000 */
.L_x_21:
[----:B-1-3--:R-:W-:Y:S05]  /*1940*/  BSYNC.RECONVERGENT B0 ;  /* 0x0000000000007941 */ /* 0x00afea0003800200 */
.L_x_20:
[----:B------:R-:W-:Y:S02]  /*1950*/  UIADD3 UR8, UPT, UPT, UR7, 0x1, URZ ;  /* 0x0000000107087890 */ /* 0x000fe4000fffe0ff */
[----:B------:R-:W-:Y:S02]  /*1960*/  UIMAD UR11, UR52, UR15, UR4 ;  /* 0x0000000f340b72a4 */ /* 0x000fe4000f8e0204 */
[----:B------:R-:W-:Y:S02]  /*1970*/  UISETP.NE.AND UP0, UPT, UR8, 0x6, UPT ;  /* 0x000000060800788c */ /* 0x000fe4000bf05270 */
[----:B------:R-:W-:Y:S02]  /*1980*/  ULEA UR23, UR7, UR59, 0xe ;  /* 0x0000003b07177291 */ /* 0x000fe4000f8e70ff */
[----:B------:R-:W-:Y:S02]  /*1990*/  USEL UR9, URZ, 0x1, UP0 ;  /* 0x00000001ff097887 */ /* 0x000fe40008000000 */
[----:B------:R-:W-:Y:S02]  /*19a0*/  USEL UR58, UR8, URZ, UP0 ;  /* 0x000000ff083a7287 */ /* 0x000fe40008000000 */
[----:B------:R-:W-:Y:S02]  /*19b0*/  ULOP3.LUT UR47, UR47, UR9, URZ, 0x3c, !UPT ;  /* 0x000000092f2f7292 */ /* 0x000fe4000f8e3cff */
[----:B------:R-:W-:Y:S02]  /*19c0*/  ULEA UR8, UR58, UR59, 0x3 ;  /* 0x0000003b3a087291 */ /* 0x000fe4000f8e18ff */
[----:B------:R-:W-:Y:S02]  /*19d0*/  UIADD3 UR56, UP1, UPT, UR70, 0x80, URZ ;  /* 0x0000008046387890 */ /* 0x000fe4000ff3e0ff */
[----:B------:R-:W-:Y:S01]  /*19e0*/  USHF.L.U32 UR34, UR31, 0x5, URZ ;  /* 0x000000051f227899 */ /* 0x000fe200080006ff */
[----:B--2---:R-:W-:Y:S01]  /*19f0*/  MOV R0, UR47 ;  /* 0x0000002f00007c02 */ /* 0x004fe20008000f00 */
[----:B------:R-:W-:Y:S02]  /*1a00*/  UIADD3.X UR57, UPT, UPT, URZ, UR71, URZ, UP1, !UPT ;  /* 0x00000047ff397290 */ /* 0x000fe40008ffe4ff */
[----:B------:R-:W-:Y:S01]  /*1a10*/  UIADD3 UR32, UPT, UPT, UR23, 0x8400, URZ ;  /* 0x0000840017207890 */ /* 0x000fe2000fffe0ff */
[----:B------:R-:W-:Y:S01]  /*1a20*/  SHF.L.U32 R0, R0, 0x1f, RZ ;  /* 0x0000001f00007819 */ /* 0x000fe200000006ff */
[----:B------:R-:W-:Y:S02]  /*1a30*/  UIADD3 UR42, UP0, UPT, UR70, 0x200, URZ ;  /* 0x00000200462a7890 */ /* 0x000fe4000ff1e0ff */
[----:B------:R-:W-:Y:S01]  /*1a40*/  UIADD3 UR48, UPT, UPT, UR23, 0x20400, URZ ;  /* 0x0002040017307890 */ /* 0x000fe2000fffe0ff */
[----:B------:R1:W2:Y:S01]  /*1a50*/  SYNCS.PHASECHK.TRANS64.TRYWAIT P0, [UR8+0x30], R0 ;  /* 0x00003000ff0075a7 */ /* 0x0002a20008001108 */
[----:B------:R-:W-:Y:S02]  /*1a60*/  UIMAD UR8, UR53, UR40, UR5 ;  /* 0x00000028350872a4 */ /* 0x000fe4000f8e0205 */
[----:B------:R-:W-:Y:S02]  /*1a70*/  UIMAD UR7, UR54, UR41, UR6 ;  /* 0x00000029360772a4 */ /* 0x000fe4000f8e0206 */
[----:B------:R-:W-:Y:S02]  /*1a80*/  ULEA UR8, UR8, UR11, 0x5 ;  /* 0x0000000b08087291 */ /* 0x000fe4000f8e28ff */
[----:B------:R-:W-:Y:S02]  /*1a90*/  UIADD3.X UR43, UPT, UPT, URZ, UR71, URZ, UP0, !UPT ;  /* 0x00000047ff2b7290 */ /* 0x000fe400087fe4ff */
[----:B------:R-:W-:Y:S02]  /*1aa0*/  ULEA UR7, UR7, UR8, 0xa ;  /* 0x0000000807077291 */ /* 0x000fe4000f8e50ff */
[----:B------:R-:W-:Y:S02]  /*1ab0*/  UIADD3 UR24, UPT, UPT, UR23, 0x21400, URZ ;  /* 0x0002140017187890 */ /* 0x000fe4000fffe0ff */
[----:B------:R-:W-:Y:S02]  /*1ac0*/  UPRMT UR7, UR7, 0x5410, URZ ;  /* 0x0000541007077896 */ /* 0x000fe400080000ff */
[----:B------:R-:W-:Y:S02]  /*1ad0*/  UIADD3 UR16, UPT, UPT, UR23, 0x22400, URZ ;  /* 0x0002240017107890 */ /* 0x000fe4000fffe0ff */
[----:B------:R-:W-:Y:S02]  /*1ae0*/  UIADD3 UR8, UPT, UPT, UR23, 0x23400, URZ ;  /* 0x0002340017087890 */ /* 0x000fe4000fffe0ff */
[----:B------:R-:W-:Y:S02]  /*1af0*/  UIADD3 UR55, UPT, UPT, UR52, 0x1, URZ ;  /* 0x0000000134377890 */ /* 0x000fe4000fffe0ff */
[----:B------:R-:W-:Y:S01]  /*1b00*/  UIADD3 UR45, UPT, UPT, UR53, 0x1, URZ ;  /* 0x00000001352d7890 */ /* 0x000fe2000fffe0ff */
[----:B------:R3:W-:Y:S01]  /*1b10*/  UTMALDG.5D.IM2COL [UR32], [UR56], UR7 ;  /* 0x00000020380073b4 */ /* 0x0007e20008060007 */
[----:B------:R-:W-:Y:S02]  /*1b20*/  UISETP.NE.AND UP2, UPT, UR55, UR65, UPT ;  /* 0x000000413700728c */ /* 0x000fe4000bf45270 */
[----:B------:R-:W-:Y:S02]  /*1b30*/  UIADD3 UR44, UPT, UPT, UR54, 0x1, URZ ;  /* 0x00000001362c7890 */ /* 0x000fe4000fffe0ff */
[----:B------:R-:W-:Y:S01]  /*1b40*/  UIADD3 UR46, UPT, UPT, UR46, 0x1, URZ ;  /* 0x000000012e2e7890 */ /* 0x000fe2000fffe0ff */
[----:B------:R-:W-:Y:S01]  /*1b50*/  UMOV UR62, 0x0 ;  /* 0x00000000003e7882 */ /* 0x000fe20000000000 */
[----:B------:R-:W-:Y:S01]  /*1b60*/  UMOV UR63, 0x10000000 ;  /* 0x10000000003f7882 */ /* 0x000fe20000000000 */
[----:B------:R-:W-:Y:S01]  /*1b70*/  UMOV UR49, UR33 ;  /* 0x0000002100317c82 */ /* 0x000fe20008000000 */
[----:B------:R-:W-:Y:S01]  /*1b80*/  UMOV UR51, UR34 ;  /* 0x0000002200337c82 */ /* 0x000fe20008000000 */
[----:B------:R-:W-:Y:S02]  /*1b90*/  UMOV UR25, UR33 ;  /* 0x0000002100197c82 */ /* 0x000fe40008000000 */
[----:B------:R-:W-:Y:S01]  /*1ba0*/  @UP2 UIADD3 UR45, UPT, UPT, UR53, URZ, URZ ;  /* 0x000000ff352d2290 */ /* 0x000fe2000fffe0ff */
[----:B------:R4:W-:Y:S01]  /*1bb0*/  UTMALDG.5D [UR48], [UR42], desc[UR62] ;  /* 0x00003e302a0075b4 */ /* 0x0009e20008021000 */
[----:B------:R-:W-:Y:S01]  /*1bc0*/  UMOV UR28, UR52 ;  /* 0x00000034001c7c82 */ /* 0x000fe20008000000 */
[----:B------:R-:W-:Y:S01]  /*1bd0*/  UMOV UR29, UR53 ;  /* 0x00000035001d7c82 */ /* 0x000fe20008000000 */
[----:B------:R-:W-:Y:S01]  /*1be0*/  UISETP.NE.AND UP1, UPT, UR45, UR60, UPT ;  /* 0x0000003c2d00728c */ /* 0x000fe2000bf25270 */
[----:B------:R-:W-:Y:S01]  /*1bf0*/  UMOV UR30, UR54 ;  /* 0x00000036001e7c82 */ /* 0x000fe20008000000 */
[----:B------:R-:W-:Y:S01]  /*1c00*/  UMOV UR27, UR34 ;  /* 0x00000022001b7c82 */ /* 0x000fe20008000000 */
[----:B------:R-:W-:Y:S01]  /*1c10*/  UMOV UR17, UR33 ;  /* 0x0000002100117c82 */ /* 0x000fe20008000000 */
[----:B------:R-:W-:Y:S01]  /*1c20*/  UTMALDG.5D [UR24], [UR42], desc[UR62] ;  /* 0x00003e182a0075b4 */ /* 0x000fe20008021000 */
[----:B------:R-:W-:Y:S01]  /*1c30*/  UMOV UR20, UR52 ;  /* 0x0000003400147c82 */ /* 0x000fe20008000000 */
[----:B------:R-:W-:Y:S01]  /*1c40*/  UMOV UR21, UR53 ;  /* 0x0000003500157c82 */ /* 0x000fe20008000000 */
[----:B------:R-:W-:Y:S01]  /*1c50*/  UMOV UR22, UR54 ;  /* 0x0000003600167c82 */ /* 0x000fe20008000000 */
[----:B------:R-:W-:Y:S01]  /*1c60*/  UMOV UR19, UR34 ;  /* 0x0000002200137c82 */ /* 0x000fe20008000000 */
[----:B------:R-:W-:Y:S02]  /*1c70*/  UMOV UR12, UR52 ;  /* 0x00000034000c7c82 */ /* 0x000fe40008000000 */
[----:B------:R-:W-:Y:S01]  /*1c80*/  @UP1 UIADD3 UR44, UPT, UPT, UR54, URZ, URZ ;  /* 0x000000ff362c1290 */ /* 0x000fe2000fffe0ff */
[----:B------:R-:W-:Y:S01]  /*1c90*/  UTMALDG.5D [UR16], [UR42], desc[UR62] ;  /* 0x00003e102a0075b4 */ /* 0x000fe20008021000 */
[----:B------:R-:W-:Y:S02]  /*1ca0*/  UMOV UR13, UR53 ;  /* 0x00000035000d7c82 */ /* 0x000fe40008000000 */
[----:B------:R-:W-:Y:S01]  /*1cb0*/  UISETP.NE.AND UP0, UPT, UR44, UR61, UPT ;  /* 0x0000003d2c00728c */ /* 0x000fe2000bf05270 */
[----:B------:R-:W-:Y:S01]  /*1cc0*/  UMOV UR14, UR54 ;  /* 0x00000036000e7c82 */ /* 0x000fe20008000000 */
[----:B------:R-:W-:Y:S01]  /*1cd0*/  UMOV UR9, UR33 ;  /* 0x0000002100097c82 */ /* 0x000fe20008000000 */
[----:B------:R-:W-:Y:S02]  /*1ce0*/  UMOV UR11, UR34 ;  /* 0x00000022000b7c82 */ /* 0x000fe40008000000 */
[----:B------:R1:W-:Y:S01]  /*1cf0*/  UTMALDG.5D [UR8], [UR42], desc[UR62] ;  /* 0x00003e082a0075b4 */ /* 0x0003e20008021000 */
[----:B---3--:R-:W-:Y:S01]  /*1d00*/  UMOV UR7, UR58 ;  /* 0x0000003a00077c82 */ /* 0x008fe20008000000 */
[----:B----4-:R-:W-:Y:S02]  /*1d10*/  USEL UR54, UR44, URZ, UP0 ;  /* 0x000000ff2c367287 */ /* 0x010fe40008000000 */
[----:B------:R-:W-:Y:S02]  /*1d20*/  USEL UR52, UR55, URZ, UP2 ;  /* 0x000000ff37347287 */ /* 0x000fe40009000000 */
[----:B------:R-:W-:Y:S02]  /*1d30*/  USEL UR53, UR45, URZ, UP1 ;  /* 0x000000ff2d357287 */ /* 0x000fe40008800000 */
[----:B-1----:R-:W-:Y:S02]  /*1d40*/  UIADD3 UR8, UPT, UPT, UR31, 0x1, URZ ;  /* 0x000000011f087890 */ /* 0x002fe4000fffe0ff */
[----:B------:R-:W-:Y:S02]  /*1d50*/  @UP0 UIADD3 UR8, UPT, UPT, UR31, URZ, URZ ;  /* 0x000000ff1f080290 */ /* 0x000fe4000fffe0ff */
[----:B------:R-:W-:Y:S05]  /*1d60*/  UISETP.NE.AND UP0, UPT, UR46, UR68, UPT ;  /* 0x000000442e00728c */ /* 0x000fea000bf05270 */
[----:B------:R-:W-:Y:S04]  /*1d70*/  UMOV UR31, UR8 ;  /* 0x00000008001f7c82 */ /* 0x000fe80008000000 */
[----:B------:R-:W-:Y:S05]  /*1d80*/  BRA.U UP0, `(.L_x_22) ;  /* 0xfffffff900c07547 */ /* 0x000fea000b83ffff */
.L_x_17:
[----:B------:R-:W-:Y:S01]  /*1d90*/  ULEA UR4, UR58, UR59, 0x3 ;  /* 0x0000003b3a047291 */ /* 0x000fe2000f8e18ff */
[----:B-1----:R-:W-:Y:S01]  /*1da0*/  MOV R0, UR47 ;  /* 0x0000002f00007c02 */ /* 0x002fe20008000f00 */
[----:B------:R-:W-:Y:S01]  /*1db0*/  @!P1 SYNCS.ARRIVE.TRANS64.A1T0 RZ, [UR59+0xa8], RZ ;  /* 0x0000a8ffffff99a7 */ /* 0x000fe2000810003b */
[----:B------:R-:W-:Y:S02]  /*1dc0*/  UISETP.GE.AND UP0, UPT, UR74, 0x1, UPT ;  /* 0x000000014a00788c */ /* 0x000fe4000bf06270 */
[----:B------:R-:W-:-:S04]  /*1dd0*/  SHF.L.U32 R0, R0, 0x1f, RZ ;  /* 0x0000001f00007819 */ /* 0x000fc800000006ff */
[----:B--2---:R1:W2:Y:S03]  /*1de0*/  SYNCS.PHASECHK.TRANS64.TRYWAIT P0, [UR4+0x30], R0 ;  /* 0x00003000ff0075a7 */ /* 0x0042a60008001104 */
[----:B------:R-:W-:Y:S05]  /*1df0*/  BRA.U !UP0, `(.L_x_23) ;  /* 0x0000000508fc7547 */ /* 0x000fea000b800000 */
[----:B------:R-:W3:Y:S01]  /*1e00*/  LDCU.128 UR12, c[0x0][0x480] ;  /* 0x00009000ff0c77ac */ /* 0x000ee20008000c00 */
[----:B------:R-:W4:Y:S01]  /*1e10*/  LDCU.128 UR8, c[0x0][0x490] ;  /* 0x00009200ff0877ac */ /* 0x000f220008000c00 */
[----:B------:R-:W1:Y:S01]  /*1e20*/  LDCU.64 UR20, c[0x0][0x4c0] ;  /* 0x00009800ff1477ac */ /* 0x000e620008000a00 */
[----:B------:R-:W1:Y:S01]  /*1e30*/  LDCU.64 UR16, c[0x0][0x4f0] ;  /* 0x00009e00ff1077ac */ /* 0x000e620008000a00 */
[----:B------:R-:W-:Y:S02]  /*1e40*/  UIADD3 UR68, UPT, UPT, UR74, UR68, URZ ;  /* 0x000000444a447290 */ /* 0x000fe4000fffe0ff */
[----:B---3--:R-:W-:Y:S02]  /*1e50*/  UIMAD.WIDE.U32 UR4, UR64, UR13, URZ ;  /* 0x0000000d400472a5 */ /* 0x008fe4000f8e00ff */
[----:B------:R-:W-:Y:S02]  /*1e60*/  UISETP.NE.AND UP0, UPT, UR12, 0x1, UPT ;  /* 0x000000010c00788c */ /* 0x000fe4000bf05270 */
[----:B------:R-:W-:Y:S01]  /*1e70*/  USHF.R.U32.HI UR5, URZ, UR14, UR5 ;  /* 0x0000000eff057299 */ /* 0x000fe20008011605 */
[----:B------:R-:W3:Y:S03]  /*1e80*/  LDCU UR13, c[0x0][0x4c8] ;  /* 0x00009900ff0d77ac */ /* 0x000ee60008000800 */
[----:B------:R-:W-:-:S02]  /*1e90*/  USEL UR5, UR64, UR5, !UP0 ;  /* 0x0000000540057287 */ /* 0x000fc4000c000000 */
[----:B------:R-:W-:Y:S02]  /*1ea0*/  UISETP.NE.AND UP0, UPT, UR15, 0x1, UPT ;  /* 0x000000010f00788c */ /* 0x000fe4000bf05270 */
[----:B----4-:R-:W-:Y:S01]  /*1eb0*/  UIMAD.WIDE.U32 UR6, UR5, UR8, URZ ;  /* 0x00000008050672a5 */ /* 0x010fe2000f8e00ff */
[----:B------:R-:W4:Y:S01]  /*1ec0*/  LDCU UR8, c[0x0][0x4a0] ;  /* 0x00009400ff0877ac */ /* 0x000f220008000800 */
[----:B------:R-:W1:Y:S05]  /*1ed0*/  LDCU UR73, c[0x0][0x38c] ;  /* 0x00007180ff4977ac */ /* 0x000e6a0008000800 */
[----:B------:R-:W-:Y:S01]  /*1ee0*/  UMOV UR4, UR7 ;  /* 0x0000000700047c82 */ /* 0x000fe20008000000 */
[----:B------:R-:W1:Y:S01]  /*1ef0*/  LDCU UR23, c[0x0][0x4cc] ;  /* 0x00009980ff1777ac */ /* 0x000e620008000800 */
[----:B------:R-:W-:Y:S01]  /*1f00*/  USHF.R.U32.HI UR4, URZ, UR9, UR4 ;  /* 0x00000009ff047299 */ /* 0x000fe20008011604 */
[----:B------:R-:W1:Y:S03]  /*1f10*/  LDCU UR9, c[0x0][0x4ec] ;  /* 0x00009d80ff0977ac */ /* 0x000e660008000800 */
[----:B------:R-:W-:-:S02]  /*1f20*/  USEL UR4, UR5, UR4, !UP0 ;  /* 0x0000000405047287 */ /* 0x000fc4000c000000 */
[----:B------:R-:W-:Y:S02]  /*1f30*/  UISETP.NE.AND UP0, UPT, UR10, 0x1, UPT ;  /* 0x000000010a00788c */ /* 0x000fe4000bf05270 */
[----:B------:R-:W-:Y:S01]  /*1f40*/  UIMAD.WIDE.U32 UR6, UR4, UR11, URZ ;  /* 0x0000000b040672a5 */ /* 0x000fe2000f8e00ff */
[----:B------:R-:W1:Y:S01]  /*1f50*/  LDCU.64 UR48, c[0x0][0x4d0] ;  /* 0x00009a00ff3077ac */ /* 0x000e620008000a00 */
[----:B------:R-:W-:-:S05]  /*1f60*/  UIADD3 UR34, UPT, UPT, UR50, 0x20, URZ ;  /* 0x0000002032227890 */ /* 0x000fca000fffe0ff */
[----:B------:R-:W-:Y:S01]  /*1f70*/  UMOV UR6, UR7 ;  /* 0x0000000700067c82 */ /* 0x000fe20008000000 */
[----:B------:R-:W-:Y:S02]  /*1f80*/  UIADD3 UR7, UPT, UPT, -UR5, URZ, URZ ;  /* 0x000000ff05077290 */ /* 0x000fe4000fffe1ff */
[----:B----4-:R-:W-:Y:S02]  /*1f90*/  USHF.R.U32.HI UR6, URZ, UR8, UR6 ;  /* 0x00000008ff067299 */ /* 0x010fe40008011606 */
[----:B------:R-:W-:Y:S02]  /*1fa0*/  UIMAD UR7, UR12, UR7, UR64 ;  /* 0x000000070c0772a4 */ /* 0x000fe4000f8e0240 */
[----:B------:R-:W-:Y:S02]  /*1fb0*/  USEL UR14, UR4, UR6, !UP0 ;  /* 0x00000006040e7287 */ /* 0x000fe4000c000000 */
[----:B------:R-:W-:Y:S02]  /*1fc0*/  UIADD3 UR6, UPT, UPT, -UR4, URZ, URZ ;  /* 0x000000ff04067290 */ /* 0x000fe4000fffe1ff */
[----:B------:R-:W-:-:S02]  /*1fd0*/  UIADD3 UR8, UPT, UPT, -UR14, URZ, URZ ;  /* 0x000000ff0e087290 */ /* 0x000fc4000fffe1ff */
[----:B------:R-:W-:Y:S02]  /*1fe0*/  UIMAD UR12, UR15, UR6, UR5 ;  /* 0x000000060f0c72a4 */ /* 0x000fe4000f8e0205 */
[----:B------:R-:W-:Y:S02]  /*1ff0*/  UIMAD UR8, UR10, UR8, UR4 ;  /* 0x000000080a0872a4 */ /* 0x000fe4000f8e0204 */
[----:B-1----:R-:W-:Y:S01]  /*2000*/  UIMAD UR11, UR7, UR20, UR9 ;  /* 0x00000014070b72a4 */ /* 0x002fe2000f8e0209 */
[----:B------:R-:W1:Y:S02]  /*2010*/  LDCU.64 UR64, c[0x0][0x390] ;  /* 0x00007200ff4077ac */ /* 0x000e640008000a00 */
[----:B------:R-:W4:Y:S01]  /*2020*/  LDCU UR6, c[0x0][0x500] ;  /* 0x0000a000ff0677ac */ /* 0x000f220008000800 */
[----:B------:R-:W1:Y:S01]  /*2030*/  LDCU.64 UR4, c[0x0][0x4f8] ;  /* 0x00009f00ff0477ac */ /* 0x000e620008000a00 */
[----:B------:R-:W-:Y:S02]  /*2040*/  UIADD3 UR26, UPT, UPT, UR50, 0x40, URZ ;  /* 0x00000040321a7890 */ /* 0x000fe4000fffe0ff */
[----:B------:R-:W-:-:S02]  /*2050*/  UIADD3 UR18, UPT, UPT, UR50, 0x60, URZ ;  /* 0x0000006032127890 */ /* 0x000fc4000fffe0ff */
[----:B------:R-:W-:Y:S02]  /*2060*/  UIMAD UR12, UR12, UR21, UR16 ;  /* 0x000000150c0c72a4 */ /* 0x000fe4000f8e0210 */
[----:B---3--:R-:W-:Y:S01]  /*2070*/  UIMAD UR13, UR8, UR13, UR17 ;  /* 0x0000000d080d72a4 */ /* 0x008fe2000f8e0211 */
[----:B------:R-:W-:Y:S01]  /*2080*/  UMOV UR63, UR74 ;  /* 0x0000004a003f7c82 */ /* 0x000fe20008000000 */
[----:B------:R-:W-:-:S10]  /*2090*/  UMOV UR7, UR58 ;  /* 0x0000003a00077c82 */ /* 0x000fd40008000000 */
.L_x_28:
[----:B---3--:R-:W-:Y:S01]  /*20a0*/  @!P3 MOV R4, 0x8000 ;  /* 0x000080000004b802 */ /* 0x008fe20000000f00 */
[----:B------:R-:W-:Y:S01]  /*20b0*/  ULEA UR9, UR7, UR59, 0x3 ;  /* 0x0000003b07097291 */ /* 0x000fe2000f8e18ff */
[----:B--2---:R-:W-:Y:S11]  /*20c0*/  @P0 BRA `(.L_x_24) ;  /* 0x0000000000100947 */ /* 0x004ff60003800000 */
[----:B------:R-:W-:Y:S04]  /*20d0*/  MOV R5, UR47 ;  /* 0x0000002f00057c02 */ /* 0x000fe80008000f00 */
[----:B------:R-:W-:Y:S04]  /*20e0*/  SHF.L.U32 R5, R5, 0x1f, RZ ;  /* 0x0000001f05057819 */ /* 0x000fe800000006ff */
[----:B------:R-:W2:Y:S02]  /*20f0*/  SYNCS.PHASECHK.TRANS64.TRYWAIT P0, [UR9+0x30], R5 ;  /* 0x00003005ff0075a7 */ /* 0x000ea40008001109 */
[----:B--2---:R-:W-:Y:S05]  /*2100*/  @!P0 BRA `(.L_x_25) ;  /* 0x0000009c00848947 */ /* 0x004fea0003800000 */
.L_x_24:
[----:B------:R3:W-:Y:S01]  /*2110*/  @!P3 SYNCS.ARRIVE.TRANS64 RZ, [UR9], R4 ;  /* 0x00000004ffffb9a7 */ /* 0x0007e20008000009 */
[----:B------:R-:W-:Y:S04]  /*2120*/  BSSY.RECONVERGENT B0, `(.L_x_26) ;  /* 0x0000003000007945 */ /* 0x000fe80003800200 */
[----:B------:R-:W-:Y:S05]  /*2130*/  @P2 BRA `(.L_x_27) ;  /* 0x0000000000042947 */ /* 0x000fea0003800000 */
[----:B-1--4-:R-:W-:Y:S05]  /*2140*/  BPT.TRAP 0x1 ;  /* 0x000000040000795c */ /* 0x012fea0000300000 */
.L_x_27:
[----:B-1--4-:R-:W-:Y:S05]  /*2150*/  BSYNC.RECONVERGENT B0 ;  /* 0x0000000000007941 */ /* 0x012fea0003800200 */
.L_x_26:
[----:B------:R-:W-:Y:S02]  /*2160*/  UIADD3 UR8, UPT, UPT, UR7, 0x1, URZ ;  /* 0x0000000107087890 */ /* 0x000fe4000fffe0ff */
[----:B------:R-:W-:Y:S02]  /*2170*/  UIMAD UR16, UR52, UR23, UR4 ;  /* 0x00000017341072a4 */ /* 0x000fe4000f8e0204 */
[----:B------:R-:W-:Y:S02]  /*2180*/  UISETP.NE.AND UP0, UPT, UR8, 0x6, UPT ;  /* 0x000000060800788c */ /* 0x000fe4000bf05270 */
[----:B------:R-:W-:Y:S02]  /*2190*/  UIMAD UR15, UR53, UR48, UR5 ;  /* 0x00000030350f72a4 */ /* 0x000fe4000f8e0205 */
[----:B------:R-:W-:Y:S02]  /*21a0*/  USEL UR10, URZ, 0x1, UP0 ;  /* 0x00000001ff0a7887 */ /* 0x000fe40008000000 */
[----:B------:R-:W-:Y:S02]  /*21b0*/  USEL UR58, UR8, URZ, UP0 ;  /* 0x000000ff083a7287 */ /* 0x000fe40008000000 */
[----:B------:R-:W-:Y:S02]  /*21c0*/  ULOP3.LUT UR47, UR47, UR10, URZ, 0x3c, !UPT ;  /* 0x0000000a2f2f7292 */ /* 0x000fe4000f8e3cff */
[----:B------:R-:W-:Y:S02]  /*21d0*/  ULEA UR8, UR58, UR59, 0x3 ;  /* 0x0000003b3a087291 */ /* 0x000fe4000f8e18ff */
[----:B------:R-:W-:Y:S02]  /*21e0*/  ULEA UR19, UR7, UR59, 0xe ;  /* 0x0000003b07137291 */ /* 0x000fe4000f8e70ff */
[----:B------:R-:W-:Y:S01]  /*21f0*/  UIMAD UR7, UR54, UR49, UR6 ;  /* 0x00000031360772a4 */ /* 0x000fe2000f8e0206 */
[----:B--2---:R-:W-:Y:S01]  /*2200*/  MOV R0, UR47 ;  /* 0x0000002f00007c02 */ /* 0x004fe20008000f00 */
[----:B------:R-:W-:Y:S02]  /*2210*/  ULEA UR15, UR15, UR16, 0x5 ;  /* 0x000000100f0f7291 */ /* 0x000fe4000f8e28ff */
[----:B------:R-:W-:Y:S01]  /*2220*/  UIADD3 UR60, UP1, UPT, UR70, 0x80, URZ ;  /* 0x00000080463c7890 */ /* 0x000fe2000ff3e0ff */
[----:B------:R-:W-:Y:S01]  /*2230*/  SHF.L.U32 R0, R0, 0x1f, RZ ;  /* 0x0000001f00007819 */ /* 0x000fe200000006ff */
[----:B------:R-:W-:Y:S02]  /*2240*/  ULEA UR7, UR7, UR15, 0xa ;  /* 0x0000000f07077291 */ /* 0x000fe4000f8e50ff */
[----:B------:R-:W-:Y:S01]  /*2250*/  USHF.L.U32 UR43, UR31, 0x5, URZ ;  /* 0x000000051f2b7899 */ /* 0x000fe200080006ff */
[----:B------:R1:W2:Y:S01]  /*2260*/  SYNCS.PHASECHK.TRANS64.TRYWAIT P0, [UR8+0x30], R0 ;  /* 0x00003000ff0075a7 */ /* 0x0002a20008001108 */
[----:B------:R-:W-:Y:S02]  /*2270*/  UIADD3.X UR61, UPT, UPT, URZ, UR71, URZ, UP1, !UPT ;  /* 0x00000047ff3d7290 */ /* 0x000fe40008ffe4ff */
[----:B------:R-:W-:Y:S02]  /*2280*/  UIADD3 UR8, UPT, UPT, UR19, 0x8400, URZ ;  /* 0x0000840013087890 */ /* 0x000fe4000fffe0ff */
[----:B------:R-:W-:Y:S02]  /*2290*/  UPRMT UR7, UR7, 0x5410, URZ ;  /* 0x0000541007077896 */ /* 0x000fe400080000ff */
[----:B------:R-:W-:Y:S02]  /*22a0*/  UIADD3 UR62, UPT, UPT, UR52, 0x1, URZ ;  /* 0x00000001343e7890 */ /* 0x000fe4000fffe0ff */
[----:B------:R-:W-:Y:S02]  /*22b0*/  UIADD3 UR56, UP0, UPT, UR70, 0x200, URZ ;  /* 0x0000020046387890 */ /* 0x000fe4000ff1e0ff */
[----:B------:R-:W-:Y:S02]  /*22c0*/  UISETP.NE.AND UP2, UPT, UR62, UR73, UPT ;  /* 0x000000493e00728c */ /* 0x000fe4000bf45270 */
[----:B------:R-:W-:Y:S02]  /*22d0*/  UIADD3.X UR57, UPT, UPT, URZ, UR71, URZ, UP0, !UPT ;  /* 0x00000047ff397290 */ /* 0x000fe400087fe4ff */
[----:B------:R-:W-:Y:S02]  /*22e0*/  UIADD3 UR40, UPT, UPT, UR19, 0x20400, URZ ;  /* 0x0002040013287890 */ /* 0x000fe4000fffe0ff */
[----:B------:R-:W-:Y:S02]  /*22f0*/  UIADD3 UR32, UPT, UPT, UR19, 0x21400, URZ ;  /* 0x0002140013207890 */ /* 0x000fe4000fffe0ff */
[----:B------:R-:W-:Y:S02]  /*2300*/  UIADD3 UR55, UPT, UPT, UR53, 0x1, URZ ;  /* 0x0000000135377890 */ /* 0x000fe4000fffe0ff */
[----:B------:R-:W-:Y:S02]  /*2310*/  UIADD3 UR24, UPT, UPT, UR19, 0x22400, URZ ;  /* 0x0002240013187890 */ /* 0x000fe4000fffe0ff */
[----:B------:R-:W-:Y:S02]  /*2320*/  @UP2 UIADD3 UR55, UPT, UPT, UR53, URZ, URZ ;  /* 0x000000ff35372290 */ /* 0x000fe4000fffe0ff */
[----:B------:R-:W-:Y:S02]  /*2330*/  UIADD3 UR16, UPT, UPT, UR19, 0x23400, URZ ;  /* 0x0002340013107890 */ /* 0x000fe4000fffe0ff */
[----:B------:R-:W-:Y:S02]  /*2340*/  UISETP.NE.AND UP1, UPT, UR55, UR64, UPT ;  /* 0x000000403700728c */ /* 0x000fe4000bf25270 */
[----:B------:R-:W-:Y:S01]  /*2350*/  UIADD3 UR51, UPT, UPT, UR54, 0x1, URZ ;  /* 0x0000000136337890 */ /* 0x000fe2000fffe0ff */
[----:B------:R-:W-:Y:S01]  /*2360*/  UMOV UR10, UR43 ;  /* 0x0000002b000a7c82 */ /* 0x000fe20008000000 */
[----:B------:R-:W-:Y:S01]  /*2370*/  UMOV UR66, 0x0 ;  /* 0x0000000000427882 */ /* 0x000fe20000000000 */
[----:B------:R4:W-:Y:S01]  /*2380*/  UTMALDG.5D.IM2COL [UR8], [UR60], UR7 ;  /* 0x000000083c0073b4 */ /* 0x0009e20008060007 */
[----:B------:R-:W-:Y:S01]  /*2390*/  UMOV UR67, 0x10000000 ;  /* 0x1000000000437882 */ /* 0x000fe20000000000 */
[----:B------:R-:W-:Y:S01]  /*23a0*/  UMOV UR41, UR9 ;  /* 0x0000000900297c82 */ /* 0x000fe20008000000 */
[----:B------:R-:W-:Y:S01]  /*23b0*/  UMOV UR42, UR50 ;  /* 0x00000032002a7c82 */ /* 0x000fe20008000000 */
[----:B------:R-:W-:Y:S02]  /*23c0*/  UMOV UR44, UR52 ;  /* 0x00000034002c7c82 */ /* 0x000fe40008000000 */
[----:B------:R-:W-:Y:S01]  /*23d0*/  @UP1 UIADD3 UR51, UPT, UPT, UR54, URZ, URZ ;  /* 0x000000ff36331290 */ /* 0x000fe2000fffe0ff */
[----:B------:R-:W-:Y:S01]  /*23e0*/  UMOV UR45, UR53 ;  /* 0x00000035002d7c82 */ /* 0x000fe20008000000 */
[----:B------:R-:W-:Y:S02]  /*23f0*/  UMOV UR46, UR54 ;  /* 0x00000036002e7c82 */ /* 0x000fe40008000000 */
[----:B------:R-:W-:Y:S01]  /*2400*/  UISETP.NE.AND UP0, UPT, UR51, UR65, UPT ;  /* 0x000000413300728c */ /* 0x000fe2000bf05270 */
[----:B------:R1:W-:Y:S01]  /*2410*/  UTMALDG.5D [UR40], [UR56], desc[UR66] ;  /* 0x00004228380075b4 */ /* 0x0003e20008021000 */
[----:B------:R-:W-:Y:S01]  /*2420*/  UMOV UR33, UR9 ;  /* 0x0000000900217c82 */ /* 0x000fe20008000000 */
[----:B------:R-:W-:Y:S01]  /*2430*/  UMOV UR36, UR52 ;  /* 0x0000003400247c82 */ /* 0x000fe20008000000 */
[----:B------:R-:W-:Y:S01]  /*2440*/  UMOV UR37, UR53 ;  /* 0x0000003500257c82 */ /* 0x000fe20008000000 */
[----:B------:R-:W-:Y:S01]  /*2450*/  UMOV UR38, UR54 ;  /* 0x0000003600267c82 */ /* 0x000fe20008000000 */
[----:B------:R-:W-:Y:S01]  /*2460*/  UMOV UR35, UR43 ;  /* 0x0000002b00237c82 */ /* 0x000fe20008000000 */
[----:B------:R-:W-:Y:S01]  /*2470*/  UMOV UR25, UR9 ;  /* 0x0000000900197c82 */ /* 0x000fe20008000000 */
[----:B------:R-:W-:Y:S01]  /*2480*/  UMOV UR28, UR52 ;  /* 0x00000034001c7c82 */ /* 0x000fe20008000000 */
[----:B------:R1:W-:Y:S01]  /*2490*/  UTMALDG.5D [UR32], [UR56], desc[UR66] ;  /* 0x00004220380075b4 */ /* 0x0003e20008021000 */
[----:B------:R-:W-:Y:S01]  /*24a0*/  UMOV UR29, UR53 ;  /* 0x00000035001d7c82 */ /* 0x000fe20008000000 */
[----:B------:R-:W-:Y:S01]  /*24b0*/  UMOV UR30, UR54 ;  /* 0x00000036001e7c82 */ /* 0x000fe20008000000 */
[----:B------:R-:W-:Y:S01]  /*24c0*/  UMOV UR27, UR43 ;  /* 0x0000002b001b7c82 */ /* 0x000fe20008000000 */
[----:B------:R-:W-:Y:S01]  /*24d0*/  UMOV UR20, UR52 ;  /* 0x0000003400147c82 */ /* 0x000fe20008000000 */
[----:B------:R-:W-:Y:S01]  /*24e0*/  USEL UR52, UR62, URZ, UP2 ;  /* 0x000000ff3e347287 */ /* 0x000fe20009000000 */
[----:B------:R-:W-:Y:S01]  /*24f0*/  UMOV UR21, UR53 ;  /* 0x0000003500157c82 */ /* 0x000fe20008000000 */
[----:B------:R-:W-:Y:S01]  /*2500*/  USEL UR53, UR55, URZ, UP1 ;  /* 0x000000ff37357287 */ /* 0x000fe20008800000 */
[----:B------:R1:W-:Y:S01]  /*2510*/  UTMALDG.5D [UR24], [UR56], desc[UR66] ;  /* 0x00004218380075b4 */ /* 0x0003e20008021000 */
[----:B------:R-:W-:Y:S01]  /*2520*/  UMOV UR22, UR54 ;  /* 0x0000003600167c82 */ /* 0x000fe20008000000 */
[----:B------:R-:W-:Y:S01]  /*2530*/  USEL UR54, UR51, URZ, UP0 ;  /* 0x000000ff33367287 */ /* 0x000fe20008000000 */
[----:B------:R-:W-:Y:S01]  /*2540*/  UMOV UR17, UR9 ;  /* 0x0000000900117c82 */ /* 0x000fe20008000000 */
[----:B------:R-:W-:Y:S02]  /*2550*/  UMOV UR19, UR43 ;  /* 0x0000002b00137c82 */ /* 0x000fe40008000000 */
[----:B------:R1:W-:Y:S01]  /*2560*/  UTMALDG.5D [UR16], [UR56], desc[UR66] ;  /* 0x00004210380075b4 */ /* 0x0003e20008021000 */
[----:B----4-:R-:W-:Y:S02]  /*2570*/  UIADD3 UR8, UPT, UPT, UR31, 0x1, URZ ;  /* 0x000000011f087890 */ /* 0x010fe4000fffe0ff */
[----:B------:R-:W-:Y:S02]  /*2580*/  @UP0 UIADD3 UR8, UPT, UPT, UR31, URZ, URZ ;  /* 0x000000ff1f080290 */ /* 0x000fe4000fffe0ff */
[----:B------:R-:W-:Y:S02]  /*2590*/  UISETP.GT.U32.AND UP0, UPT, UR63, 0x1, UPT ;  /* 0x000000013f00788c */ /* 0x000fe4000bf04070 */
[----:B------:R-:W-:Y:S03]  /*25a0*/  UIADD3 UR7, UPT, UPT, UR63, -0x1, URZ ;  /* 0xffffffff3f077890 */ /* 0x000fe6000fffe0ff */
[----:B------:R-:W-:Y:S04]  /*25b0*/  UMOV UR31, UR8 ;  /* 0x00000008001f7c82 */ /* 0x000fe80008000000 */
[----:B------:R-:W-:Y:S01]  /*25c0*/  UMOV UR63, UR7 ;  /* 0x00000007003f7c82 */ /* 0x000fe20008000000 */
[----:B------:R-:W-:Y:S01]  /*25d0*/  UMOV UR7, UR58 ;  /* 0x0000003a00077c82 */ /* 0x000fe20008000000 */
[----:B-1----:R-:W-:Y:S05]  /*25e0*/  BRA.U UP0, `(.L_x_28) ;  /* 0xfffffff900ac7547 */ /* 0x002fea000b83ffff */
.L_x_23:
[----:B---3--:R-:W-:Y:S01]  /*25f0*/  SHF.L.U32 R4, R2, 0x1f, RZ ;  /* 0x0000001f02047819 */ /* 0x008fe200000006ff */
[----:B------:R-:W-:-:S03]  /*2600*/  NOP ;  /* 0x0000000000007918 */ /* 0x000fc60000000000 */
[----:B--2---:R-:W2:Y:S02]  /*2610*/  SYNCS.PHASECHK.TRANS64.TRYWAIT P0, [UR59+0xb0], R4 ;  /* 0x0000b004ff0075a7 */ /* 0x004ea4000800113b */
[----:B--2---:R-:W-:Y:S05]  /*2620*/  @!P0 BRA `(.L_x_29) ;  /* 0x0000009800548947 */ /* 0x004fea0003800000 */
.L_x_164:
[----:B-1----:R-:W1:Y:S01]  /*2630*/  LDS.128 R4, [UR59+0xf0] ;  /* 0x0000f03bff047984 */ /* 0x002e620008000c00 */
[----:B------:R-:W-:Y:S02]  /*2640*/  UIADD3 UR4, UPT, UPT, UR59, 0xb8, URZ ;  /* 0x000000b83b047890 */ /* 0x000fe4000fffe0ff */
[----:B------:R-:W-:Y:S01]  /*2650*/  UISETP.GE.AND UP0, UPT, UR39, 0x1, UPT ;  /* 0x000000012700788c */ /* 0x000fe2000bf06270 */
[----:B------:R-:W-:Y:S01]  /*2660*/  @!PT LDS RZ, [RZ] ;  /* 0x00000000fffff984 */ /* 0x000fe20000000800 */
[----:B------:R-:W-:Y:S01]  /*2670*/  @!PT LDS RZ, [RZ] ;  /* 0x00000000fffff984 */ /* 0x000fe20000000800 */
[----:B------:R-:W-:Y:S01]  /*2680*/  @!PT LDS RZ, [RZ] ;  /* 0x00000000fffff984 */ /* 0x000fe20000000800 */
[----:B------:R-:W-:Y:S01]  /*2690*/  @!PT LDS RZ, [RZ] ;  /* 0x00000000fffff984 */ /* 0x000fe20000000800 */
[----:B------:R2:W-:Y:S06]  /*26a0*/  MEMBAR.ALL.CTA ;  /* 0x0000000000007992 */ /* 0x0005ec0000008000 */
[----:B--2---:R-:W2:Y:S01]  /*26b0*/  FENCE.VIEW.ASYNC.S ;  /* 0x00000000000073c6 */ /* 0x004ea20000000000 */
[----:B------:R-:W-:-:S09]  /*26c0*/  UPRMT UR4, URZ, 0x654, UR4 ;  /* 0x00000654ff047896 */ /* 0x000fd20008000004 */
[----:B--2---:R-:W-:Y:S01]  /*26d0*/  SYNCS.ARRIVE.TRANS64.RED.A1T0 RZ, [UR4], RZ ;  /* 0x000000ffffff79a7 */ /* 0x004fe20008100404 */
[----:B-1----:R-:W-:-:S13]  /*26e0*/  LOP3.LUT P0, RZ, R6, 0x1, RZ, 0xc0, !PT ;  /* 0x0000000106ff7812 */ /* 0x002fda000780c0ff */
[----:B------:R-:W-:Y:S01]  /*26f0*/  VOTEU.ANY UP1, P0 ;  /* 0x0000000000ff7886 */ /* 0x000fe20000020100 */
[----:B------:R-:W-:-:S13]  /*2700*/  PLOP3.LUT P0, PT, PT, PT, UP1, 0x80, 0x8 ;  /* 0x000000000008781c */ /* 0x000fda0003f0f018 */
[----:B------:R-:W-:Y:S02]  /*2710*/  @P0 MOV R0, R4 ;  /* 0x0000000400000202 */ /* 0x000fe40000000f00 */
[----:B------:R-:W-:Y:S02]  /*2720*/  @P0 LOP3.LUT R4, R5, 0xffff, RZ, 0xc0, !PT ;  /* 0x0000ffff05040812 */ /* 0x000fe400078ec0ff */
[----:B------:R-:W-:Y:S02]  /*2730*/  @P0 R2UR UR6, R0 ;  /* 0x00000000000602ca */ /* 0x000fe400000e0000 */
[----:B------:R-:W-:-:S11]  /*2740*/  @P0 R2UR UR5, R4 ;  /* 0x00000000040502ca */ /* 0x000fd600000e0000 */
[----:B------:R-:W-:Y:S02]  /*2750*/  @UP1 UMOV UR72, UR6 ;  /* 0x0000000600481c82 */ /* 0x000fe40008000000 */
[----:B------:R-:W-:Y:S01]  /*2760*/  @UP1 UMOV UR69, UR5 ;  /* 0x0000000500451c82 */ /* 0x000fe20008000000 */
[----:B------:R-:W-:Y:S05]  /*2770*/  BRA.U !UP0, `(.L_x_30) ;  /* 0x0000000108d47547 */ /* 0x000fea000b800000 */
[----:B------:R-:W1:Y:S01]  /*2780*/  LDCU.128 UR16, c[0x0][0xc10] ;  /* 0x00018200ff1077ac */ /* 0x000e620008000c00 */
[----:B------:R-:W2:Y:S01]  /*2790*/  LDCU UR20, c[0x0][0xc20] ;  /* 0x00018400ff1477ac */ /* 0x000ea20008000800 */
[----:B------:R-:W3:Y:S01]  /*27a0*/  LDCU UR13, c[0x0][0xc0c] ;  /* 0x00018180ff0d77ac */ /* 0x000ee20008000800 */
[----:B------:R-:W4:Y:S01]  /*27b0*/  LDCU.64 UR14, c[0x0][0xc28] ;  /* 0x00018500ff0e77ac */ /* 0x000f220008000a00 */
[----:B------:R-:W-:Y:S02]  /*27c0*/  UISETP.NE.AND UP3, UPT, UR39, 0x1, UPT ;  /* 0x000000012700788c */ /* 0x000fe4000bf65270 */
[----:B-1----:R-:W-:Y:S02]  /*27d0*/  UIMAD.WIDE.U32 UR4, UR75, UR19, URZ ;  /* 0x000000134b0472a5 */ /* 0x002fe4000f8e00ff */
[----:B------:R-:W-:Y:S02]  /*27e0*/  UIMAD.WIDE.U32 UR6, UR76, UR16, URZ ;  /* 0x000000104c0672a5 */ /* 0x000fe4000f8e00ff */
[----:B------:R-:W-:-:S02]  /*27f0*/  UISETP.NE.AND UP0, UPT, UR18, 0x1, UPT ;  /* 0x000000011200788c */ /* 0x000fc4000bf05270 */
[----:B------:R-:W-:Y:S01]  /*2800*/  UIMAD.WIDE.U32 UR10, UR69, UR19, URZ ;  /* 0x00000013450a72a5 */ /* 0x000fe2000f8e00ff */
[----:B------:R-:W-:Y:S01]  /*2810*/  UMOV UR4, UR5 ;  /* 0x0000000500047c82 */ /* 0x000fe20008000000 */
[----:B---3--:R-:W-:Y:S02]  /*2820*/  UISETP.NE.AND UP2, UPT, UR13, 0x1, UPT ;  /* 0x000000010d00788c */ /* 0x008fe4000bf45270 */
[----:B--2---:R-:W-:Y:S02]  /*2830*/  USHF.R.U32.HI UR5, URZ, UR20, UR4 ;  /* 0x00000014ff057299 */ /* 0x004fe40008011604 */
[----:B------:R-:W-:Y:S01]  /*2840*/  UIMAD.WIDE.U32 UR8, UR72, UR16, URZ ;  /* 0x00000010480872a5 */ /* 0x000fe2000f8e00ff */
[----:B------:R-:W-:Y:S01]  /*2850*/  UMOV UR4, UR7 ;  /* 0x0000000700047c82 */ /* 0x000fe20008000000 */
[----:B------:R-:W-:Y:S02]  /*2860*/  USEL UR5, UR75, UR5, !UP0 ;  /* 0x000000054b057287 */ /* 0x000fe4000c000000 */
[----:B------:R-:W-:-:S02]  /*2870*/  USHF.R.U32.HI UR4, URZ, UR17, UR4 ;  /* 0x00000011ff047299 */ /* 0x000fc40008011604 */
[----:B----4-:R-:W-:Y:S02]  /*2880*/  UIMAD.WIDE.U32 UR6, UR5, UR14, URZ ;  /* 0x0000000e050672a5 */ /* 0x010fe4000f8e00ff */
[----:B------:R-:W-:Y:S01]  /*2890*/  USEL UR12, UR76, UR4, !UP2 ;  /* 0x000000044c0c7287 */ /* 0x000fe2000d000000 */
[----:B------:R-:W-:Y:S02]  /*28a0*/  UMOV UR8, UR9 ;  /* 0x0000000900087c82 */ /* 0x000fe40008000000 */
[----:B------:R-:W-:Y:S01]  /*28b0*/  UMOV UR4, UR11 ;  /* 0x0000000b00047c82 */ /* 0x000fe20008000000 */
[----:B------:R-:W-:Y:S01]  /*28c0*/  UIMAD.WIDE.U32 UR10, UR12, UR14, URZ ;  /* 0x0000000e0c0a72a5 */ /* 0x000fe2000f8e00ff */
[----:B------:R-:W-:Y:S01]  /*28d0*/  UMOV UR6, UR7 ;  /* 0x0000000700067c82 */ /* 0x000fe20008000000 */
[----:B------:R-:W-:Y:S02]  /*28e0*/  USHF.R.U32.HI UR4, URZ, UR20, UR4 ;  /* 0x00000014ff047299 */ /* 0x000fe40008011604 */
[----:B------:R-:W-:-:S02]  /*28f0*/  @UP3 USHF.R.U32.HI UR5, URZ, UR15, UR6 ;  /* 0x0000000fff053299 */ /* 0x000fc40008011606 */
[----:B------:R-:W-:Y:S01]  /*2900*/  USHF.R.U32.HI UR8, URZ, UR17, UR8 ;  /* 0x00000011ff087299 */ /* 0x000fe20008011608 */
[----:B------:R-:W-:Y:S01]  /*2910*/  UMOV UR6, UR11 ;  /* 0x0000000b00067c82 */ /* 0x000fe20008000000 */
[----:B------:R-:W-:Y:S02]  /*2920*/  USEL UR4, UR69, UR4, !UP0 ;  /* 0x0000000445047287 */ /* 0x000fe4000c000000 */
[----:B------:R-:W-:Y:S02]  /*2930*/  @UP3 USHF.R.U32.HI UR12, URZ, UR15, UR6 ;  /* 0x0000000fff0c3299 */ /* 0x000fe40008011606 */
[----:B------:R-:W-:Y:S02]  /*2940*/  UIMAD UR6, UR39, UR5, URZ ;  /* 0x00000005270672a4 */ /* 0x000fe4000f8e02ff */
[----:B------:R-:W-:Y:S02]  /*2950*/  USEL UR5, UR72, UR8, !UP2 ;  /* 0x0000000848057287 */ /* 0x000fe4000d000000 */
[----:B------:R-:W-:-:S02]  /*2960*/  UIMAD UR8, UR39, UR12, URZ ;  /* 0x0000000c270872a4 */ /* 0x000fc4000f8e02ff */
[----:B------:R-:W-:Y:S02]  /*2970*/  UISETP.GE.AND UP0, UPT, UR4, UR6, UPT ;  /* 0x000000060400728c */ /* 0x000fe4000bf06270 */
[----:B------:R-:W-:Y:S02]  /*2980*/  UIMAD.WIDE.U32 UR6, UR4, UR14, URZ ;  /* 0x0000000e040672a5 */ /* 0x000fe4000f8e00ff */
[----:B------:R-:W-:Y:S02]  /*2990*/  UISETP.GE.OR UP0, UPT, UR5, UR8, UP0 ;  /* 0x000000080500728c */ /* 0x000fe40008706670 */
[----:B------:R-:W-:Y:S02]  /*29a0*/  UIMAD.WIDE.U32 UR8, UR5, UR14, URZ ;  /* 0x0000000e050872a5 */ /* 0x000fe4000f8e00ff */
[----:B------:R-:W-:Y:S01]  /*29b0*/  UIADD3 UR10, UPT, UPT, -UR4, URZ, URZ ;  /* 0x000000ff040a7290 */ /* 0x000fe2000fffe1ff */
[----:B------:R-:W-:Y:S02]  /*29c0*/  UMOV UR6, UR7 ;  /* 0x0000000700067c82 */ /* 0x000fe40008000000 */
[----:B------:R-:W-:-:S02]  /*29d0*/  USHF.R.U32.HI UR6, URZ, UR15, UR6 ;  /* 0x0000000fff067299 */ /* 0x000fc40008011606 */
[----:B------:R-:W-:Y:S02]  /*29e0*/  UIMAD UR10, UR18, UR10, UR69 ;  /* 0x0000000a120a72a4 */ /* 0x000fe4000f8e0245 */
[----:B------:R-:W-:Y:S01]  /*29f0*/  USEL UR6, UR4, UR6, !UP3 ;  /* 0x0000000604067287 */ /* 0x000fe2000d800000 */
[----:B------:R-:W-:Y:S01]  /*2a00*/  @!UP0 UMOV UR7, UR9 ;  /* 0x0000000900078c82 */ /* 0x000fe20008000000 */
[----:B------:R-:W-:Y:S02]  /*2a10*/  UIADD3 UR9, UPT, UPT, -UR5, URZ, URZ ;  /* 0x000000ff05097290 */ /* 0x000fe4000fffe1ff */
[----:B------:R-:W-:Y:S02]  /*2a20*/  @!UP0 USHF.R.U32.HI UR7, URZ, UR15, UR7 ;  /* 0x0000000fff078299 */ /* 0x000fe40008011607 */
[----:B------:R-:W-:Y:S02]  /*2a30*/  UIADD3 UR8, UPT, UPT, -UR6, URZ, URZ ;  /* 0x000000ff06087290 */ /* 0x000fe4000fffe1ff */
[----:B------:R-:W-:-:S02]  /*2a40*/  @!UP0 USEL UR7, UR5, UR7, !UP3 ;  /* 0x0000000705078287 */ /* 0x000fc4000d800000 */
[----:B------:R-:W-:Y:S02]  /*2a50*/  UIMAD UR8, UR39, UR8, UR4 ;  /* 0x00000008270872a4 */ /* 0x000fe4000f8e0204 */
[----:B------:R-:W-:Y:S02]  /*2a60*/  @!UP0 UIADD3 UR6, UPT, UPT, UR6, -UR7, URZ ;  /* 0x8000000706068290 */ /* 0x000fe4000fffe0ff */
[----:B------:R-:W-:Y:S02]  /*2a70*/  @!UP0 UIMAD UR7, UR8, UR12, UR7 ;  /* 0x0000000c080782a4 */ /* 0x000fe4000f8e0207 */
[----:B------:R-:W-:Y:S02]  /*2a80*/  @!UP0 UIMAD UR4, UR39, UR6, UR5 ;  /* 0x00000006270482a4 */ /* 0x000fe4000f8e0205 */
[----:B------:R-:W-:Y:S02]  /*2a90*/  UIMAD UR6, UR13, UR9, UR72 ;  /* 0x000000090d0672a4 */ /* 0x000fe4000f8e0248 */
[----:B------:R-:W-:Y:S01]  /*2aa0*/  UIMAD UR69, UR4, UR18, UR10 ;  /* 0x00000012044572a4 */ /* 0x000fe2000f8e020a */
[----:B------:R-:W-:-:S02]  /*2ab0*/  @!UP0 UMOV UR5, UR7 ;  /* 0x0000000700058c82 */ /* 0x000fc40008000000 */
[----:B------:R-:W-:-:S12]  /*2ac0*/  UIMAD UR72, UR5, UR13, UR6 ;  /* 0x0000000d054872a4 */ /* 0x000fd8000f8e0206 */
.L_x_30:
        /* <DEDUP_REMOVED lines=20> */
.L_x_31:
[----:B------:R-:W-:Y:S01]  /*2c10*/  R2UR UR5, R54 ;  /* 0x00000000360572ca */ /* 0x000fe200000e0000 */
[----:B------:R-:W-:Y:S01]  /*2c20*/  UMOV UR46, UR68 ;  /* 0x00000044002e7c82 */ /* 0x000fe20008000000 */
[----:B------:R-:W-:Y:S02]  /*2c30*/  R2UR UR4, R53 ;  /* 0x00000000350472ca */ /* 0x000fe400000e0000 */
[----:B------:R-:W-:Y:S02]  /*2c40*/  PLOP3.LUT P1, PT, PT, PT, PT, 0x80, 0x8 ;  /* 0x000000000008781c */ /* 0x000fe40003f2f070 */
[----:B------:R-:W-:-:S07]  /*2c50*/  LOP3.LUT R2, R2, 0x1, RZ, 0x3c, !PT ;  /* 0x0000000102027812 */ /* 0x000fce00078e3cff */
[----:B------:R-:W-:Y:S02]  /*2c60*/  UIADD3 UR51, UPT, UPT, UR72, UR5, URZ ;  /* 0x0000000548337290 */ /* 0x000fe4000fffe0ff */
[----:B------:R-:W-:Y:S01]  /*2c70*/  UIADD3 UR20, UPT, UPT, UR69, UR4, URZ ;  /* 0x0000000445147290 */ /* 0x000fe2000fffe0ff */
[----:B------:R-:W-:Y:S11]  /*2c80*/  BRA.U UP1, `(.L_x_32) ;  /* 0xffffffe9010c7547 */ /* 0x000ff6000b83ffff */
[----:B------:R-:W-:Y:S01]  /*2c90*/  UIADD3 UR59, UPT, UPT, UR59, 0x30, URZ ;  /* 0x000000303b3b7890 */ /* 0x000fe2000fffe0ff */
[----:B------:R-:W-:-:S03]  /*2ca0*/  MOV R2, UR47 ;  /* 0x0000002f00027c02 */ /* 0x000fc60008000f00 */
[----:B------:R-:W-:Y:S01]  /*2cb0*/  ULEA UR4, UR58, UR59, 0x3 ;  /* 0x0000003b3a047291 */ /* 0x000fe2000f8e18ff */
[----:B------:R-:W-:-:S08]  /*2cc0*/  SHF.L.U32 R2, R2, 0x1f, RZ ;  /* 0x0000001f02027819 */ /* 0x000fd000000006ff */
[----:B------:R-:W1:Y:S02]  /*2cd0*/  SYNCS.PHASECHK.TRANS64.TRYWAIT P0, [UR4], R2 ;  /* 0x00000002ff0075a7 */ /* 0x000e640008001104 */
[----:B-1----:R-:W-:Y:S05]  /*2ce0*/  @!P0 BRA `(.L_x_33) ;  /* 0x0000009000bc8947 */ /* 0x002fea0003800000 */
.L_x_166:
[----:B------:R-:W-:-:S04]  /*2cf0*/  UIADD3 UR4, UPT, UPT, UR58, 0x1, URZ ;  /* 0x000000013a047890 */ /* 0x000fc8000fffe0ff */
[----:B------:R-:W-:-:S04]  /*2d00*/  UISETP.NE.AND UP0, UPT, UR4, 0x6, UPT ;  /* 0x000000060400788c */ /* 0x000fc8000bf05270 */
[----:B------:R-:W-:Y:S02]  /*2d10*/  USEL UR5, URZ, 0x1, UP0 ;  /* 0x00000001ff057887 */ /* 0x000fe40008000000 */
[----:B------:R-:W-:Y:S02]  /*2d20*/  USEL UR4, UR4, URZ, UP0 ;  /* 0x000000ff04047287 */ /* 0x000fe40008000000 */
[----:B------:R-:W-:Y:S02]  /*2d30*/  ULOP3.LUT UR6, UR47, UR5, URZ, 0x3c, !UPT ;  /* 0x000000052f067292 */ /* 0x000fe4000f8e3cff */
[----:B------:R-:W-:-:S04]  /*2d40*/  ULEA UR5, UR4, UR59, 0x3 ;  /* 0x0000003b04057291 */ /* 0x000fc8000f8e18ff */
[----:B-1----:R-:W-:-:S04]  /*2d50*/  MOV R2, UR6 ;  /* 0x0000000600027c02 */ /* 0x002fc80008000f00 */
[----:B------:R-:W-:-:S04]  /*2d60*/  SHF.L.U32 R2, R2, 0x1f, RZ ;  /* 0x0000001f02027819 */ /* 0x000fc800000006ff */
[----:B------:R-:W1:Y:S02]  /*2d70*/  SYNCS.PHASECHK.TRANS64.TRYWAIT P0, [UR5], R2 ;  /* 0x00000002ff0075a7 */ /* 0x000e640008001105 */
[----:B-1----:R-:W-:Y:S05]  /*2d80*/  @!P0 BRA `(.L_x_34) ;  /* 0x0000009000ac8947 */ /* 0x002fea0003800000 */
.L_x_168:
        /* <DEDUP_REMOVED lines=10> */
.L_x_170:
        /* <DEDUP_REMOVED lines=10> */
.L_x_172:
        /* <DEDUP_REMOVED lines=10> */
.L_x_174:
[----:B------:R-:W-:-:S04]  /*2f70*/  UIADD3 UR4, UPT, UPT, UR4, 0x1, URZ ;  /* 0x0000000104047890 */ /* 0x000fc8000fffe0ff */
[----:B------:R-:W-:-:S04]  /*2f80*/  UISETP.NE.AND UP0, UPT, UR4, 0x6, UPT ;  /* 0x000000060400788c */ /* 0x000fc8000bf05270 */
[----:B------:R-:W-:Y:S02]  /*2f90*/  USEL UR5, URZ, 0x1, UP0 ;  /* 0x00000001ff057887 */ /* 0x000fe40008000000 */
[----:B------:R-:W-:Y:S02]  /*2fa0*/  USEL UR4, UR4, URZ, UP0 ;  /* 0x000000ff04047287 */ /* 0x000fe40008000000 */
[----:B------:R-:W-:Y:S02]  /*2fb0*/  ULOP3.LUT UR5, UR6, UR5, URZ, 0x3c, !UPT ;  /* 0x0000000506057292 */ /* 0x000fe4000f8e3cff */
[----:B------:R-:W-:-:S04]  /*2fc0*/  ULEA UR4, UR4, UR59, 0x3 ;  /* 0x0000003b04047291 */ /* 0x000fc8000f8e18ff */
[----:B-1----:R-:W-:Y:S02]  /*2fd0*/  IMAD.U32 R2, RZ, RZ, UR5 ;  /* 0x00000005ff027e24 */ /* 0x002fe4000f8e00ff */
[----:B------:R-:W-:-:S03]  /*2fe0*/  MOV R0, UR4 ;  /* 0x0000000400007c02 */ /* 0x000fc60008000f00 */
[----:B------:R-:W-:-:S07]  /*2ff0*/  SHF.L.U32 R2, R2, 0x1f, RZ ;  /* 0x0000001f02027819 */ /* 0x000fce00000006ff */
.L_x_38:
[----:B-1----:R1:W2:Y:S02]  /*3000*/  SYNCS.PHASECHK.TRANS64.TRYWAIT P0, [R0+URZ], R2 ;  /* 0x00000002000075a7 */ /* 0x0022a400080011ff */
[----:B--2---:R-:W-:Y:S05]  /*3010*/  @!P0 NANOSLEEP.SYNCS 0x989680 ;  /* 0x009896800000895d */ /* 0x004fea0003900000 */
[----:B------:R-:W2:Y:S02]  /*3020*/  @!P0 SYNCS.PHASECHK.TRANS64 P0, [R0+URZ], R2 ;  /* 0x00000002000085a7 */ /* 0x000ea400080010ff */
[----:B--2---:R-:W-:Y:S05]  /*3030*/  @P0 EXIT ;  /* 0x000000000000094d */ /* 0x004fea0003800000 */
[----:B------:R-:W-:Y:S05]  /*3040*/  BRA `(.L_x_38) ;  /* 0xfffffffc00ec7947 */ /* 0x000fea000383ffff */
.L_x_16:
[----:B------:R-:W2:Y:S02]  /*3050*/  S2UR UR4, SR_CgaCtaId ;  /* 0x00000000000479c3 */ /* 0x000ea40000008800 */
[----:B--2---:R-:W-:-:S04]  /*3060*/  UISETP.NE.AND UP0, UPT, UR4, URZ, UPT ;  /* 0x000000ff0400728c */ /* 0x004fc8000bf05270 */
[----:B------:R-:W-:-:S09]  /*3070*/  UISETP.NE.OR UP0, UPT, UR18, 0x1, UP0 ;  /* 0x000000011200788c */ /* 0x000fd20008705670 */
[----:B------:R-:W-:Y:S05]  /*3080*/  BRA.U UP0, `(.L_x_39) ;  /* 0x0000000100b47547 */ /* 0x000fea000b800000 */
[----:B------:R-:W2:Y:S01]  /*3090*/  S2UR UR5, SR_CgaCtaId ;  /* 0x00000000000579c3 */ /* 0x000ea20000008800 */
[----:B------:R-:W-:Y:S01]  /*30a0*/  UMOV UR4, 0x400 ;  /* 0x0000040000047882 */ /* 0x000fe20000000000 */
[----:B------:R-:W-:Y:S01]  /*30b0*/  HFMA2 R3, -RZ, RZ, 0, 5.9604644775390625e-08 ;  /* 0x00000001ff037431 */ /* 0x000fe200000001ff */
[----:B------:R-:W-:Y:S01]  /*30c0*/  ISETP.NE.AND P0, PT, R0, RZ, PT ;  /* 0x000000ff0000720c */ /* 0x000fe20003f05270 */
[----:B------:R-:W-:Y:S01]  /*30d0*/  IMAD.MOV.U32 R8, RZ, RZ, RZ ;  /* 0x000000ffff087224 */ /* 0x000fe200078e00ff */
[----:B--2---:R-:W-:-:S04]  /*30e0*/  ULEA UR4, UR5, UR4, 0x18 ;  /* 0x0000000405047291 */ /* 0x004fc8000f8ec0ff */
[----:B------:R-:W-:Y:S02]  /*30f0*/  UIADD3 UR5, UPT, UPT, UR4, 0xb8, URZ ;  /* 0x000000b804057890 */ /* 0x000fe4000fffe0ff */
[----:B------:R-:W-:Y:S02]  /*3100*/  UIADD3 UR8, UPT, UPT, UR4, 0xb0, URZ ;  /* 0x000000b004087890 */ /* 0x000fe4000fffe0ff */
[----:B------:R-:W-:-:S12]  /*3110*/  UPRMT UR5, URZ, 0x654, UR5 ;  /* 0x00000654ff057896 */ /* 0x000fd80008000005 */
.L_x_42:
[----:B------:R-:W-:Y:S01]  /*3120*/  SHF.L.U32 R6, R3, 0x1f, RZ ;  /* 0x0000001f03067819 */ /* 0x000fe200000006ff */
[----:B------:R-:W-:Y:S02]  /*3130*/  IMAD.U32 R4, RZ, RZ, UR8 ;  /* 0x00000008ff047e24 */ /* 0x000fe4000f8e00ff */
[----:B------:R-:W-:Y:S01]  /*3140*/  @!P0 IMAD.MOV.U32 R5, RZ, RZ, 0x10 ;  /* 0x00000010ff058424 */ /* 0x000fe200078e00ff */
[----:B------:R-:W2:Y:S02]  /*3150*/  SYNCS.PHASECHK.TRANS64.TRYWAIT P1, [UR4+0xb8], R6 ;  /* 0x0000b806ff0075a7 */ /* 0x000ea40008021104 */
[----:B------:R-:W-:-:S04]  /*3160*/  PRMT R4, R0, 0x654, R4 ;  /* 0x0000065400047816 */ /* 0x000fc80000000004 */
[----:B------:R-:W-:Y:S01]  /*3170*/  SEL R2, R4, R2, !P0 ;  /* 0x0000000204027207 */ /* 0x000fe20004000000 */
[----:B--2---:R-:W-:Y:S06]  /*3180*/  @!P1 BRA `(.L_x_40) ;  /* 0x00000090000c9947 */ /* 0x004fec0003800000 */
.L_x_176:
[----:B------:R-:W-:Y:S01]  /*3190*/  UIADD3 UR6, UPT, UPT, UR4, 0xf0, URZ ;  /* 0x000000f004067890 */ /* 0x000fe2000fffe0ff */
[----:B------:R3:W-:Y:S01]  /*31a0*/  @!P0 SYNCS.ARRIVE.TRANS64.RED RZ, [R2+URZ], R5 ;  /* 0x0000000502ff89a7 */ /* 0x0007e200080004ff */
[----:B------:R-:W-:Y:S01]  /*31b0*/  UIADD3 UR7, UPT, UPT, UR4, 0xb0, URZ ;  /* 0x000000b004077890 */ /* 0x000fe2000fffe0ff */
[----:B------:R-:W-:-:S08]  /*31c0*/  LOP3.LUT R3, R3, 0x1, RZ, 0x3c, !PT ;  /* 0x0000000103037812 */ /* 0x000fd000078e3cff */
[----:B------:R-:W-:Y:S06]  /*31d0*/  UGETNEXTWORKID.BROADCAST [UR6], [UR7] ;  /* 0x00000000060073ca */ /* 0x000fec0008000100 */
[----:B---3--:R-:W-:-:S04]  /*31e0*/  SHF.L.U32 R5, R8, 0x1f, RZ ;  /* 0x0000001f08057819 */ /* 0x008fc800000006ff */
[----:B------:R-:W3:Y:S02]  /*31f0*/  SYNCS.PHASECHK.TRANS64.TRYWAIT P1, [UR4+0xb0], R5 ;  /* 0x0000b005ff0075a7 */ /* 0x000ee40008021104 */
[----:B---3--:R-:W-:Y:S05]  /*3200*/  @!P1 BRA `(.L_x_41) ;  /* 0x0000009000049947 */ /* 0x008fea0003800000 */
.L_x_178:
[----:B--2---:R-:W2:Y:S01]  /*3210*/  LDS.128 R4, [UR4+0xf0] ;  /* 0x0000f004ff047984 */ /* 0x004ea20008000c00 */
[----:B------:R-:W-:Y:S01]  /*3220*/  LOP3.LUT R8, R8, 0x1, RZ, 0x3c, !PT ;  /* 0x0000000108087812 */ /* 0x000fe200078e3cff */
[----:B------:R-:W-:Y:S01]  /*3230*/  @!PT LDS RZ, [RZ] ;  /* 0x00000000fffff984 */ /* 0x000fe20000000800 */
[----:B------:R-:W-:Y:S01]  /*3240*/  @!PT LDS RZ, [RZ] ;  /* 0x00000000fffff984 */ /* 0x000fe20000000800 */
[----:B------:R-:W-:Y:S01]  /*3250*/  @!PT LDS RZ, [RZ] ;  /* 0x00000000fffff984 */ /* 0x000fe20000000800 */
[----:B------:R-:W-:Y:S01]  /*3260*/  @!PT LDS RZ, [RZ] ;  /* 0x00000000fffff984 */ /* 0x000fe20000000800 */
[----:B------:R3:W-:Y:S06]  /*3270*/  MEMBAR.ALL.CTA ;  /* 0x0000000000007992 */ /* 0x0007ec0000008000 */
[----:B---3--:R-:W3:Y:S02]  /*3280*/  FENCE.VIEW.ASYNC.S ;  /* 0x00000000000073c6 */ /* 0x008ee40000000000 */
[----:B---3--:R-:W-:Y:S01]  /*3290*/  SYNCS.ARRIVE.TRANS64.RED.A1T0 RZ, [UR5], RZ ;  /* 0x000000ffffff79a7 */ /* 0x008fe20008100405 */
[----:B--2---:R-:W-:-:S13]  /*32a0*/  LOP3.LUT P1, RZ, R6, 0x1, RZ, 0xc0, !PT ;  /* 0x0000000106ff7812 */ /* 0x004fda000782c0ff */
[----:B------:R-:W-:Y:S05]  /*32b0*/  @P1 BRA `(.L_x_42) ;  /* 0xfffffffc00981947 */ /* 0x000fea000383ffff */
[----:B------:R-:W-:-:S04]  /*32c0*/  SHF.L.U32 R0, R3, 0x1f, RZ ;  /* 0x0000001f03007819 */ /* 0x000fc800000006ff */
[----:B------:R-:W2:Y:S02]  /*32d0*/  SYNCS.PHASECHK.TRANS64 P0, [UR4+0xb8], R0 ;  /* 0x0000b800ff0075a7 */ /* 0x000ea40008001004 */
[----:B-12---:R-:W-:Y:S05]  /*32e0*/  @P0 EXIT ;  /* 0x000000000000094d */ /* 0x006fea0003800000 */
[----:B------:R-:W-:-:S07]  /*32f0*/  MOV R0, UR4 ;  /* 0x0000000400007c02 */ /* 0x000fce0008000f00 */
.L_x_43:
[----:B-1----:R-:W-:-:S04]  /*3300*/  SHF.L.U32 R2, R3, 0x1f, RZ ;  /* 0x0000001f03027819 */ /* 0x002fc800000006ff */
[----:B------:R1:W2:Y:S03]  /*3310*/  SYNCS.PHASECHK.TRANS64.TRYWAIT P0, [R0+URZ+0xb8], R2 ;  /* 0x0000b802000075a7 */ /* 0x0002a600080011ff */
[----:B--2---:R-:W-:Y:S05]  /*3320*/  @!P0 NANOSLEEP.SYNCS 0x989680 ;  /* 0x009896800000895d */ /* 0x004fea0003900000 */
[----:B------:R-:W2:Y:S02]  /*3330*/  @!P0 SYNCS.PHASECHK.TRANS64 P0, [R0+URZ+0xb8], R2 ;  /* 0x0000b802000085a7 */ /* 0x000ea400080010ff */
[----:B--2---:R-:W-:Y:S05]  /*3340*/  @P0 EXIT ;  /* 0x000000000000094d */ /* 0x004fea0003800000 */
[----:B------:R-:W-:Y:S05]  /*3350*/  BRA `(.L_x_43) ;  /* 0xfffffffc00e87947 */ /* 0x000fea000383ffff */
.L_x_39:
[----:B------:R-:W-:-:S09]  /*3360*/  UISETP.NE.AND UP0, UPT, UR18, URZ, UPT ;  /* 0x000000ff1200728c */ /* 0x000fd2000bf05270 */
[----:B------:R-:W-:Y:S05]  /*3370*/  BRA.U UP0, `(.L_x_44) ;  /* 0x0000000d008c7547 */ /* 0x000fea000b800000 */
[----:B------:R-:W2:Y:S01]  /*3380*/  S2UR UR7, SR_CgaCtaId ;  /* 0x00000000000779c3 */ /* 0x000ea20000008800 */
[----:B------:R-:W-:Y:S01]  /*3390*/  UMOV UR4, 0x40 ;  /* 0x0000004000047882 */ /* 0x000fe20000000000 */
[----:B------:R-:W-:Y:S01]  /*33a0*/  NOP ;  /* 0x0000000000007918 */ /* 0x000fe20000000000 */
[----:B------:R-:W-:Y:S01]  /*33b0*/  UMOV UR6, 0x400 ;  /* 0x0000040000067882 */ /* 0x000fe20000000000 */
[----:B--2---:R-:W-:Y:S02]  /*33c0*/  ULEA UR5, UR7, UR4, 0x18 ;  /* 0x0000000407057291 */ /* 0x004fe4000f8ec0ff */
[----:B------:R-:W-:-:S07]  /*33d0*/  ULEA UR6, UR7, UR6, 0x18 ;  /* 0x0000000607067291 */ /* 0x000fce000f8ec0ff */
[----:B------:R-:W2:Y:S02]  /*33e0*/  LDS.U8 R0, [UR5+0x1c] ;  /* 0x00001c05ff007984 */ /* 0x000ea40008000000 */
[----:B--2---:R-:W-:-:S13]  /*33f0*/  ISETP.NE.AND P0, PT, R0, RZ, PT ;  /* 0x000000ff0000720c */ /* 0x004fda0003f05270 */
[----:B------:R-:W-:Y:S05]  /*3400*/  @P0 BRA `(.L_x_45) ;  /* 0x0000000000580947 */ /* 0x000fea0003800000 */
[----:B------:R-:W-:-:S13]  /*3410*/  ELECT P0, URZ, PT ;  /* 0x0000000000ff782f */ /* 0x000fda0003800000 */
[----:B------:R-:W-:Y:S05]  /*3420*/  @!P0 BRA `(.L_x_46) ;  /* 0x0000000000608947 */ /* 0x000fea0003800000 */
[----:B------:R-:W-:Y:S01]  /*3430*/  UMOV UR4, 0x10 ;  /* 0x0000001000047882 */ /* 0x000fe20000000000 */
[----:B------:R-:W-:Y:S01]  /*3440*/  HFMA2 R0, -RZ, RZ, 0, 5.9604644775390625e-08 ;  /* 0x00000001ff007431 */ /* 0x000fe200000001ff */
[----:B------:R-:W-:-:S03]  /*3450*/  MOV R2, 0xffff ;  /* 0x0000ffff00027802 */ /* 0x000fc60000000f00 */
[----:B------:R-:W-:Y:S04]  /*3460*/  DEPBAR.LE SB2, 0x36 ;  /* 0x0000ad800000791a */ /* 0x000fe80000000000 */
[----:B------:R-:W2:Y:S02]  /*3470*/  UTCATOMSWS.FIND_AND_SET.ALIGN UP0, UR4, UR4 ;  /* 0x00000004000475e3 */ /* 0x000ea40008000800 */
[----:B--2---:R-:W-:Y:S01]  /*3480*/  MOV R3, UR4 ;  /* 0x0000000400037c02 */ /* 0x004fe20008000f00 */
[----:B------:R-:W-:Y:S06]  /*3490*/  BRA.U UP0, `(.L_x_47) ;  /* 0x0000000100187547 */ /* 0x000fec000b800000 */
.L_x_48:
[----:B------:R-:W-:Y:S05]  /*34a0*/  NANOSLEEP 0x64 ;  /* 0x000000640000795d */ /* 0x000fea0003800000 */
[----:B------:R-:W-:-:S05]  /*34b0*/  UMOV UR4, 0x10 ;  /* 0x0000001000047882 */ /* 0x000fca0000000000 */
[----:B------:R-:W-:Y:S04]  /*34c0*/  DEPBAR.LE SB2, 0x36 ;  /* 0x0000ad800000791a */ /* 0x000fe80000000000 */
[----:B------:R-:W2:Y:S02]  /*34d0*/  UTCATOMSWS.FIND_AND_SET.ALIGN UP0, UR4, UR4 ;  /* 0x00000004000475e3 */ /* 0x000ea40008000800 */
[----:B--2---:R-:W-:Y:S01]  /*34e0*/  MOV R3, UR4 ;  /* 0x0000000400037c02 */ /* 0x004fe20008000f00 */
[----:B------:R-:W-:Y:S05]  /*34f0*/  BRA.U !UP0, `(.L_x_48) ;  /* 0xfffffffd08e87547 */ /* 0x000fea000b83ffff */
.L_x_47:
[-C--:B------:R-:W-:Y:S02]  /*3500*/  SHF.L.U32 R2, R2, R3.reuse, RZ ;  /* 0x0000000302027219 */ /* 0x080fe400000006ff */
[----:B------:R-:W-:Y:S01]  /*3510*/  SHF.L.U32 R0, R0, R3, RZ ;  /* 0x0000000300007219 */ /* 0x000fe200000006ff */
[----:B------:R-:W-:Y:S02]  /*3520*/  IMAD.SHL.U32 R3, R3, 0x20, RZ ;  /* 0x0000002003037824 */ /* 0x000fe400078e00ff */
[----:B------:R2:W-:Y:S04]  /*3530*/  ATOMS.OR RZ, [UR5+0x14], R2 ;  /* 0x00001402ffff798c */ /* 0x0005e8000b000005 */
[----:B------:R2:W-:Y:S04]  /*3540*/  ATOMS.OR RZ, [UR5+0x18], R0 ;  /* 0x00001800ffff798c */ /* 0x0005e8000b000005 */
[----:B------:R2:W-:Y:S01]  /*3550*/  STS [UR6+0x100], R3 ;  /* 0x00010003ff007988 */ /* 0x0005e20008000806 */
[----:B------:R-:W-:Y:S05]  /*3560*/  BRA `(.L_x_46) ;  /* 0x0000000000107947 */ /* 0x000fea0003800000 */
.L_x_45:
[----:B------:R-:W-:Y:S02]  /*3570*/  MOV R0, 0xffffffff ;  /* 0xffffffff00007802 */ /* 0x000fe40000000f00 */
[----:B------:R-:W-:-:S03]  /*3580*/  MOV R2, 0x35b0 ;  /* 0x000035b000027802 */ /* 0x000fc60000000f00 */
[----:B------:R2:W-:Y:S04]  /*3590*/  STS [UR6+0x100], R0 ;  /* 0x00010000ff007988 */ /* 0x0005e80008000806 */
[----:B-12--5:R-:W-:Y:S05]  /*35a0*/  CALL.REL.NOINC `($__internal_1_$__cuda_sm10x_tcgen05_guardrail_trap_phase_invalid_during_alloc) ;  /* 0x0000009400c07944 */ /* 0x026fea0003c00000 */
.L_x_46:
[----:B------:R-:W-:Y:S05]  /*35b0*/  WARPSYNC.ALL ;  /* 0x0000000000007948 */ /* 0x000fea0003800000 */
[----:B------:R-:W3:Y:S01]  /*35c0*/  S2UR UR4, SR_CgaCtaId ;  /* 0x00000000000479c3 */ /* 0x000ee20000008800 */
[----:B------:R-:W-:Y:S01]  /*35d0*/  UMOV UR20, 0x400 ;  /* 0x0000040000147882 */ /* 0x000fe20000000000 */
[----:B------:R-:W-:-:S06]  /*35e0*/  NOP ;  /* 0x0000000000007918 */ /* 0x000fcc0000000000 */
[----:B------:R-:W-:Y:S06]  /*35f0*/  BAR.ARV 0x6, 0xa0 ;  /* 0x0182800000007b1d */ /* 0x000fec0000002000 */
[----:B------:R-:W4:Y:S01]  /*3600*/  LDCU.64 UR6, c[0x0][0x388] ;  /* 0x00007100ff0677ac */ /* 0x000f220008000a00 */
[----:B------:R-:W-:Y:S01]  /*3610*/  IMAD.MOV.U32 R8, RZ, RZ, 0x1 ;  /* 0x00000001ff087424 */ /* 0x000fe200078e00ff */
[----:B------:R-:W1:Y:S01]  /*3620*/  LDCU.64 UR8, c[0x0][0x390] ;  /* 0x00007200ff0877ac */ /* 0x000e620008000a00 */
[----:B------:R-:W-:Y:S01]  /*3630*/  UMOV UR23, URZ ;  /* 0x000000ff00177c82 */ /* 0x000fe20008000000 */
[----:B------:R-:W-:Y:S01]  /*3640*/  UMOV UR19, URZ ;  /* 0x000000ff00137c82 */ /* 0x000fe20008000000 */
[----:B---3--:R-:W-:Y:S01]  /*3650*/  ULEA UR20, UR4, UR20, 0x18 ;  /* 0x0000001404147291 */ /* 0x008fe2000f8ec0ff */
[----:B------:R-:W-:Y:S01]  /*3660*/  UMOV UR32, 0x0 ;  /* 0x0000000000207882 */ /* 0x000fe20000000000 */
[----:B------:R-:W-:Y:S01]  /*3670*/  UMOV UR33, 0x8210910 ;  /* 0x0821091000217882 */ /* 0x000fe20000000000 */
[----:B------:R-:W-:Y:S01]  /*3680*/  UMOV UR30, 0x0 ;  /* 0x00000000001e7882 */ /* 0x000fe20000000000 */
[----:B------:R-:W-:Y:S01]  /*3690*/  UMOV UR31, 0x8210910 ;  /* 0x08210910001f7882 */ /* 0x000fe20000000000 */
[----:B------:R-:W-:Y:S01]  /*36a0*/  UMOV UR28, 0x0 ;  /* 0x00000000001c7882 */ /* 0x000fe20000000000 */
[----:B------:R-:W-:Y:S01]  /*36b0*/  UMOV UR29, 0x8210910 ;  /* 0x08210910001d7882 */ /* 0x000fe20000000000 */
[----:B----4-:R-:W-:-:S02]  /*36c0*/  UIADD3 UR4, UPT, UPT, UR6, 0x1f, URZ ;  /* 0x0000001f06047890 */ /* 0x010fc4000fffe0ff */
[----:B------:R-:W2:Y:S01]  /*36d0*/  LDS R9, [UR20+0x100] ;  /* 0x00010014ff097984 */ /* 0x000ea20008000800 */
[----:B------:R-:W-:Y:S01]  /*36e0*/  UMOV UR26, 0x0 ;  /* 0x00000000001a7882 */ /* 0x000fe20000000000 */
[----:B------:R-:W-:Y:S01]  /*36f0*/  UMOV UR27, 0x8210910 ;  /* 0x08210910001b7882 */ /* 0x000fe20000000000 */
[----:B------:R-:W-:-:S04]  /*3700*/  USHF.R.S32.HI UR5, URZ, 0x1f, UR4 ;  /* 0x0000001fff057899 */ /* 0x000fc80008011404 */
[----:B------:R-:W-:Y:S02]  /*3710*/  ULEA.HI UR4, UR5, UR4, URZ, 0x5 ;  /* 0x0000000405047291 */ /* 0x000fe4000f8f28ff */
[----:B------:R-:W-:Y:S02]  /*3720*/  UIADD3 UR5, UPT, UPT, UR20, 0x8400, URZ ;  /* 0x0000840014057890 */ /* 0x000fe4000fffe0ff */
[----:B------:R-:W-:Y:S02]  /*3730*/  USHF.R.S32.HI UR4, URZ, 0x5, UR4 ;  /* 0x00000005ff047899 */ /* 0x000fe40008011404 */
[----:B------:R-:W-:Y:S02]  /*3740*/  USHF.R.U32.HI UR6, URZ, 0x4, UR5 ;  /* 0x00000004ff067899 */ /* 0x000fe40008011605 */
[----:B------:R-:W-:Y:S02]  /*3750*/  UIMAD UR4, UR4, UR7, URZ ;  /* 0x00000007040472a4 */ /* 0x000fe4000f8e02ff */
[----:B------:R-:W-:-:S02]  /*3760*/  ULOP3.LUT UR6, UR6, 0x3fff, URZ, 0xc0, !UPT ;  /* 0x00003fff06067892 */ /* 0x000fc4000f8ec0ff */
[----:B-1----:R-:W-:Y:S02]  /*3770*/  UIMAD UR4, UR4, UR8, URZ ;  /* 0x00000008040472a4 */ /* 0x002fe4000f8e02ff */
[----:B------:R-:W-:Y:S02]  /*3780*/  ULOP3.LUT UR21, UR6, 0x10000, URZ, 0xfc, !UPT ;  /* 0x0001000006157892 */ /* 0x000fe4000f8efcff */
[----:B------:R-:W-:Y:S02]  /*3790*/  UIMAD UR9, UR4, UR9, URZ ;  /* 0x00000009040972a4 */ /* 0x000fe4000f8e02ff */
[----:B------:R-:W-:Y:S02]  /*37a0*/  UIADD3 UR4, UPT, UPT, UR20, 0x20400, URZ ;  /* 0x0002040014047890 */ /* 0x000fe4000fffe0ff */
[----:B------:R-:W-:Y:S02]  /*37b0*/  UIADD3 UR34, UPT, UPT, UR9, -0x1, URZ ;  /* 0xffffffff09227890 */ /* 0x000fe4000fffe0ff */
[----:B------:R-:W-:-:S02]  /*37c0*/  USHF.R.U32.HI UR5, URZ, 0x4, UR4 ;  /* 0x00000004ff057899 */ /* 0x000fc40008011604 */
[----:B------:R-:W-:Y:S02]  /*37d0*/  UIADD3 UR4, UPT, UPT, UR20, 0xb8, URZ ;  /* 0x000000b814047890 */ /* 0x000fe4000fffe0ff */
[----:B------:R-:W-:Y:S02]  /*37e0*/  ULOP3.LUT UR5, UR5, 0x3fff, URZ, 0xc0, !UPT ;  /* 0x00003fff05057892 */ /* 0x000fe4000f8ec0ff */
[----:B------:R-:W-:Y:S02]  /*37f0*/  UPRMT UR25, URZ, 0x654, UR4 ;  /* 0x00000654ff197896 */ /* 0x000fe40008000004 */
[----:B------:R-:W-:Y:S02]  /*3800*/  ULOP3.LUT UR22, UR5, 0x1000000, URZ, 0xfc, !UPT ;  /* 0x0100000005167892 */ /* 0x000fe4000f8efcff */
[----:B------:R-:W-:Y:S01]  /*3810*/  UISETP.GE.AND UP3, UPT, UR9, 0x1, UPT ;  /* 0x000000010900788c */ /* 0x000fe2000bf66270 */
[C---:B--2---:R-:W-:Y:S01]  /*3820*/  VIADD R3, R9.reuse, 0x80 ;  /* 0x0000008009037836 */ /* 0x044fe20000000000 */
[----:B------:R-:W-:-:S04]  /*3830*/  LOP3.LUT R2, R9, 0xffff, RZ, 0xc0, !PT ;  /* 0x0000ffff09027812 */ /* 0x000fc800078ec0ff */
[----:B------:R-:W-:-:S05]  /*3840*/  LOP3.LUT R3, R3, 0xffff, RZ, 0xc0, !PT ;  /* 0x0000ffff03037812 */ /* 0x000fca00078ec0ff */
[----:B------:R1:W-:Y:S02]  /*3850*/  STL.64 [R1], R2 ;  /* 0x0000000201007387 */ /* 0x0003e40000100a00 */
[----:B-1----:R-:W-:-:S07]  /*3860*/  CS2R R2, SRZ ;  /* 0x0000000000027805 */ /* 0x002fce000001ff00 */
.L_x_55:
[----:B-1----:R-:W-:-:S04]  /*3870*/  SHF.L.U32 R4, R3, 0x1f, RZ ;  /* 0x0000001f03047819 */ /* 0x002fc800000006ff */
[----:B------:R-:W1:Y:S02]  /*3880*/  SYNCS.PHASECHK.TRANS64.TRYWAIT P0, [UR20+0xb0], R4 ;  /* 0x0000b004ff0075a7 */ /* 0x000e640008001114 */
[----:B-12-4-:R-:W-:Y:S05]  /*3890*/  @!P0 BRA `(.L_x_49) ;  /* 0x0000008800788947 */ /* 0x016fea0003800000 */
.L_x_180:
[----:B-1----:R-:W1:Y:S01]  /*38a0*/  LDS.128 R4, [UR20+0xf0] ;  /* 0x0000f014ff047984 */ /* 0x002e620008000c00 */
[----:B------:R-:W-:Y:S01]  /*38b0*/  ULEA UR24, UR23, UR20, 0x3 ;  /* 0x0000001417187291 */ /* 0x000fe2000f8e18ff */
[----:B------:R-:W-:Y:S01]  /*38c0*/  SHF.L.U32 R0, R8, 0x1f, RZ ;  /* 0x0000001f08007819 */ /* 0x000fe200000006ff */
[----:B------:R-:W-:Y:S01]  /*38d0*/  @!PT LDS RZ, [RZ] ;  /* 0x00000000fffff984 */ /* 0x000fe20000000800 */
[----:B------:R-:W-:Y:S01]  /*38e0*/  @!PT LDS RZ, [RZ] ;  /* 0x00000000fffff984 */ /* 0x000fe20000000800 */
[----:B------:R-:W-:Y:S01]  /*38f0*/  @!PT LDS RZ, [RZ] ;  /* 0x00000000fffff984 */ /* 0x000fe20000000800 */
[----:B------:R-:W-:Y:S01]  /*3900*/  @!PT LDS RZ, [RZ] ;  /* 0x00000000fffff984 */ /* 0x000fe20000000800 */
[----:B------:R2:W-:Y:S06]  /*3910*/  MEMBAR.ALL.CTA ;  /* 0x0000000000007992 */ /* 0x0005ec0000008000 */
[----:B--2---:R-:W2:Y:S02]  /*3920*/  FENCE.VIEW.ASYNC.S ;  /* 0x00000000000073c6 */ /* 0x004ea40000000000 */
[----:B--2---:R-:W-:Y:S01]  /*3930*/  SYNCS.ARRIVE.TRANS64.RED.A1T0 RZ, [UR25], RZ ;  /* 0x000000ffffff79a7 */ /* 0x004fe20008100419 */
[----:B------:R-:W2:Y:S01]  /*3940*/  SYNCS.PHASECHK.TRANS64.TRYWAIT P0, [UR24+0xd0], R0 ;  /* 0x0000d000ff0075a7 */ /* 0x000ea20008001118 */
[----:B-1----:R-:W-:Y:S01]  /*3950*/  LOP3.LUT P3, RZ, R6, 0x1, RZ, 0xc0, !PT ;  /* 0x0000000106ff7812 */ /* 0x002fe2000786c0ff */
[----:B--2---:R-:W-:-:S12]  /*3960*/  @!P0 BRA `(.L_x_50) ;  /* 0x00000088005c8947 */ /* 0x004fd80003800000 */
.L_x_182:
[----:B------:R-:W-:Y:S05]  /*3970*/  BRA.U !UP3, `(.L_x_51) ;  /* 0x000000010bfc7547 */ /* 0x000fea000b800000 */
[----:B-1----:R-:W-:Y:S01]  /*3980*/  IMAD.U32 R0, RZ, RZ, UR23 ;  /* 0x00000017ff007e24 */ /* 0x002fe2000f8e00ff */
[----:B------:R-:W-:-:S04]  /*3990*/  ULEA UR4, UR19, UR20, 0x3 ;  /* 0x0000001413047291 */ /* 0x000fc8000f8e18ff */
[----:B------:R-:W-:-:S05]  /*39a0*/  LEA R0, R0, R1, 0x2 ;  /* 0x0000000100007211 */ /* 0x000fca00078e10ff */
[----:B------:R1:W5:Y:S01]  /*39b0*/  LDL R4, [R0] ;  /* 0x0000000000047983 */ /* 0x0003620000100800 */
[----:B------:R-:W-:Y:S01]  /*39c0*/  UPLOP3.LUT UP2, UPT, UPT, UPT, UPT, 0x40, 0x4 ;  /* 0x000000000004789c */ /* 0x000fe20003f4e870 */
[----:B------:R-:W-:Y:S01]  /*39d0*/  UMOV UR17, UR34 ;  /* 0x0000002200117c82 */ /* 0x000fe20008000000 */
[----:B-1----:R-:W-:-:S04]  /*39e0*/  SHF.L.U32 R0, R2, 0x1f, RZ ;  /* 0x0000001f02007819 */ /* 0x002fc800000006ff */
[----:B------:R1:W2:Y:S01]  /*39f0*/  SYNCS.PHASECHK.TRANS64.TRYWAIT P2, [UR4], R0 ;  /* 0x00000000ff0075a7 */ /* 0x0002a20008041104 */
[----:B------:R-:W-:-:S05]  /*3a00*/  UMOV UR4, UR19 ;  /* 0x0000001300047c82 */ /* 0x000fca0008000000 */
.L_x_54:
[----:B------:R-:W-:Y:S01]  /*3a10*/  ULEA UR18, UR4, UR20, 0x3 ;  /* 0x0000001404127291 */ /* 0x000fe2000f8e18ff */
[----:B--234-:R-:W-:Y:S11]  /*3a20*/  @P2 BRA `(.L_x_52) ;  /* 0x00000000000c2947 */ /* 0x01cff60003800000 */
[----:B------:R-:W-:Y:S04]  /*3a30*/  SHF.L.U32 R5, R2, 0x1f, RZ ;  /* 0x0000001f02057819 */ /* 0x000fe800000006ff */
[----:B------:R-:W2:Y:S02]  /*3a40*/  SYNCS.PHASECHK.TRANS64.TRYWAIT P0, [UR18], R5 ;  /* 0x00000005ff0075a7 */ /* 0x000ea40008001112 */
[----:B--2---:R-:W-:Y:S05]  /*3a50*/  @!P0 BRA `(.L_x_53) ;  /* 0x0000008800388947 */ /* 0x004fea0003800000 */
.L_x_52:
[----:B------:R-:W-:Y:S01]  /*3a60*/  UISETP.NE.AND UP0, UPT, UR17, URZ, UPT ;  /* 0x000000ff1100728c */ /* 0x000fe2000bf05270 */
[----:B------:R-:W-:Y:S01]  /*3a70*/  PLOP3.LUT P2, PT, PT, PT, PT, 0x80, 0x8 ;  /* 0x000000000008781c */ /* 0x000fe20003f4f070 */
[----:B------:R-:W-:Y:S01]  /*3a80*/  UIADD3 UR5, UPT, UPT, UR4, 0x1, URZ ;  /* 0x0000000104057890 */ /* 0x000fe2000fffe0ff */
[----:B------:R-:W-:Y:S11]  /*3a90*/  ELECT P1, URZ, PT ;  /* 0x0000000000ff782f */ /* 0x000ff60003820000 */
[----:B------:R-:W-:Y:S02]  /*3aa0*/  @!UPT UIADD3 URZ, UPT, UPT, URZ, URZ, URZ ;  /* 0x000000fffffff290 */ /* 0x000fe4000fffe0ff */
[----:B-----5:R-:W-:Y:S01]  /*3ab0*/  @P1 R2UR.BROADCAST UR8, R4 ;  /* 0x00000000040812ca */ /* 0x020fe200008e0000 */
[----:B------:R-:W-:Y:S01]  /*3ac0*/  UISETP.NE.AND UP1, UPT, UR5, 0x6, UPT ;  /* 0x000000060500788c */ /* 0x000fe2000bf25270 */
[----:B------:R-:W-:Y:S01]  /*3ad0*/  PLOP3.LUT P0, PT, PT, PT, UP0, 0x80, 0x8 ;  /* 0x000000000008781c */ /* 0x000fe20003f0f008 */
[----:B------:R-:W-:Y:S02]  /*3ae0*/  ULEA UR10, UR4, UR22, 0xa ;  /* 0x00000016040a7291 */ /* 0x000fe4000f8e50ff */
[----:B------:R-:W-:Y:S02]  /*3af0*/  USEL UR6, URZ, 0x1, UP1 ;  /* 0x00000001ff067887 */ /* 0x000fe40008800000 */
[----:B------:R-:W-:Y:S02]  /*3b00*/  USEL UR19, UR5, URZ, UP1 ;  /* 0x000000ff05137287 */ /* 0x000fe40008800000 */
[----:B------:R-:W-:Y:S02]  /*3b10*/  ULEA UR14, UR4, UR21, 0xa ;  /* 0x00000015040e7291 */ /* 0x000fe4000f8e50ff */
[----:B------:R-:W-:Y:S01]  /*3b20*/  @UP0 ULEA UR5, UR19, UR20, 0x3 ;  /* 0x0000001413050291 */ /* 0x000fe2000f8e18ff */
[----:B------:R-:W-:Y:S01]  /*3b30*/  LOP3.LUT R2, R2, UR6, RZ, 0x3c, !PT ;  /* 0x0000000602027c12 */ /* 0x000fe2000f8e3cff */
[----:B------:R-:W-:Y:S02]  /*3b40*/  UIADD3 UR6, UPT, UPT, UR10, 0x40, URZ ;  /* 0x000000400a067890 */ /* 0x000fe4000fffe0ff */
[----:B------:R-:W-:Y:S01]  /*3b50*/  UIADD3 UR4, UPT, UPT, UR14, 0x2, URZ ;  /* 0x000000020e047890 */ /* 0x000fe2000fffe0ff */
[----:B-1----:R-:W-:Y:S01]  /*3b60*/  @P0 SHF.L.U32 R0, R2, 0x1f, RZ ;  /* 0x0000001f02000819 */ /* 0x002fe200000006ff */
[----:B------:R-:W-:Y:S01]  /*3b70*/  UIADD3 UR12, UPT, UPT, UR10, 0x80, URZ ;  /* 0x000000800a0c7890 */ /* 0x000fe2000fffe0ff */
[----:B------:R-:W-:Y:S02]  /*3b80*/  UMOV UR11, 0x20004020 ;  /* 0x20004020000b7882 */ /* 0x000fe40000000000 */
[----:B------:R3:W4:Y:S01]  /*3b90*/  @P0 SYNCS.PHASECHK.TRANS64.TRYWAIT P2, [UR5], R0 ;  /* 0x00000000ff0005a7 */ /* 0x0007220008041105 */
[----:B------:R-:W-:Y:S11]  /*3ba0*/  ELECT P0, URZ, PT ;  /* 0x0000000000ff782f */ /* 0x000ff60003800000 */
[----:B------:R-:W-:Y:S02]  /*3bb0*/  @!UPT UIADD3 URZ, UPT, UPT, URZ, URZ, URZ ;  /* 0x000000fffffff290 */ /* 0x000fe4000fffe0ff */
[C---:B------:R-:W-:Y:S02]  /*3bc0*/  @P0 R2UR.BROADCAST UR16, R4.reuse ;  /* 0x00000000041002ca */ /* 0x040fe400008e0000 */
[----:B------:R-:W-:Y:S01]  /*3bd0*/  ELECT P0, URZ, PT ;  /* 0x0000000000ff782f */ /* 0x000fe20003800000 */
[----:B------:R-:W-:Y:S01]  /*3be0*/  UMOV UR15, 0x40004040 ;  /* 0x40004040000f7882 */ /* 0x000fe20000000000 */
[----:B------:R-:W-:Y:S01]  /*3bf0*/  UMOV UR7, 0x20004020 ;  /* 0x2000402000077882 */ /* 0x000fe20000000000 */
[----:B------:R1:W-:Y:S01]  /*3c00*/  UTCHMMA gdesc[UR14], gdesc[UR10], tmem[UR8], tmem[UR32], idesc[UR33], UP2 ;  /* 0x00ff200a0e0075ea */ /* 0x0003e20009000008 */
[----:B------:R-:W-:Y:S01]  /*3c10*/  UPLOP3.LUT UP2, UPT, UPT, UPT, UPT, 0x80, 0x8 ;  /* 0x000000000008789c */ /* 0x000fe20003f4f070 */
[----:B------:R-:W-:Y:S01]  /*3c20*/  UMOV UR5, 0x40004040 ;  /* 0x4000404000057882 */ /* 0x000fe20000000000 */
[----:B------:R-:W-:Y:S01]  /*3c30*/  UMOV UR13, 0x20004020 ;  /* 0x20004020000d7882 */ /* 0x000fe20000000000 */
[----:B------:R-:W-:Y:S04]  /*3c40*/  UMOV UR9, 0x40004040 ;  /* 0x4000404000097882 */ /* 0x000fe80000000000 */
[----:B------:R2:W-:Y:S01]  /*3c50*/  UTCHMMA gdesc[UR4], gdesc[UR6], tmem[UR16], tmem[UR30], idesc[UR31], UPT ;  /* 0x00ff1e06040075ea */ /* 0x0005e2000b800010 */
[----:B-1----:R-:W-:Y:S01]  /*3c60*/  UIADD3 UR8, UPT, UPT, UR14, 0x4, URZ ;  /* 0x000000040e087890 */ /* 0x002fe2000fffe0ff */
[C---:B------:R-:W-:Y:S02]  /*3c70*/  @P0 R2UR.BROADCAST UR15, R4.reuse ;  /* 0x00000000040f02ca */ /* 0x040fe400008e0000 */
[----:B------:R-:W-:Y:S01]  /*3c80*/  ELECT P0, URZ, PT ;  /* 0x0000000000ff782f */ /* 0x000fe20003800000 */
[----:B------:R-:W-:Y:S02]  /*3c90*/  UIADD3 UR10, UPT, UPT, UR10, 0xc0, URZ ;  /* 0x000000c00a0a7890 */ /* 0x000fe4000fffe0ff */
[----:B--2---:R-:W-:Y:S10]  /*3ca0*/  UIADD3 UR6, UPT, UPT, UR14, 0x6, URZ ;  /* 0x000000060e067890 */ /* 0x004ff4000fffe0ff */
[----:B------:R-:W-:Y:S01]  /*3cb0*/  @P0 R2UR.BROADCAST UR14, R4 ;  /* 0x00000000040e02ca */ /* 0x000fe200008e0000 */
[----:B------:R-:W-:Y:S02]  /*3cc0*/  UIADD3 UR5, UPT, UPT, UR18, 0x30, URZ ;  /* 0x0000003012057890 */ /* 0x000fe4000fffe0ff */
[----:B------:R-:W-:Y:S01]  /*3cd0*/  UIADD3 UR4, UPT, UPT, UR17, 0x1, URZ ;  /* 0x0000000111047890 */ /* 0x000fe2000fffe0ff */
[----:B------:R1:W-:Y:S01]  /*3ce0*/  UTCHMMA gdesc[UR8], gdesc[UR12], tmem[UR15], tmem[UR28], idesc[UR29], UPT ;  /* 0x00ff1c0c080075ea */ /* 0x0003e2000b80000f */
[----:B------:R-:W-:Y:S02]  /*3cf0*/  UMOV UR7, 0x40004040 ;  /* 0x4000404000077882 */ /* 0x000fe40000000000 */
[----:B------:R-:W-:Y:S03]  /*3d00*/  UISETP.GT.U32.AND UP0, UPT, UR4, 0x1, UPT ;  /* 0x000000010400788c */ /* 0x000fe6000bf04070 */
[----:B------:R-:W-:Y:S03]  /*3d10*/  UMOV UR4, UR19 ;  /* 0x0000001300047c82 */ /* 0x000fe60008000000 */
[----:B------:R3:W-:Y:S01]  /*3d20*/  UTCHMMA gdesc[UR6], gdesc[UR10], tmem[UR14], tmem[UR26], idesc[UR27], UPT ;  /* 0x00ff1a0a060075ea */ /* 0x0007e2000b80000e */
[----:B------:R3:W-:Y:S01]  /*3d30*/  UTCBAR [UR5], URZ ;  /* 0x000000ff050073e9 */ /* 0x0007e200080000ff */
[----:B-1----:R-:W-:Y:S07]  /*3d40*/  UIADD3 UR8, UPT, UPT, UR17, -0x1, URZ ;  /* 0xffffffff11087890 */ /* 0x002fee000fffe0ff */
[----:B------:R-:W-:Y:S01]  /*3d50*/  UMOV UR17, UR8 ;  /* 0x0000000800117c82 */ /* 0x000fe20008000000 */
[----:B------:R-:W-:Y:S05]  /*3d60*/  BRA.U UP0, `(.L_x_54) ;  /* 0xfffffffd00287547 */ /* 0x000fea000b83ffff */
.L_x_51:
[----:B------:R-:W-:Y:S01]  /*3d70*/  UIADD3 UR4, UPT, UPT, UR23, 0x1, URZ ;  /* 0x0000000117047890 */ /* 0x000fe2000fffe0ff */
[----:B------:R-:W-:Y:S01]  /*3d80*/  LOP3.LUT R3, R3, 0x1, RZ, 0x3c, !PT ;  /* 0x0000000103037812 */ /* 0x000fe200078e3cff */
[----:B---3--:R-:W-:Y:S02]  /*3d90*/  UIADD3 UR5, UPT, UPT, UR24, 0xc0, URZ ;  /* 0x000000c018057890 */ /* 0x008fe4000fffe0ff */
[----:B------:R-:W-:-:S04]  /*3da0*/  UISETP.NE.AND UP0, UPT, UR4, 0x2, UPT ;  /* 0x000000020400788c */ /* 0x000fc8000bf05270 */
[----:B------:R-:W-:Y:S02]  /*3db0*/  USEL UR6, URZ, 0x1, UP0 ;  /* 0x00000001ff067887 */ /* 0x000fe40008000000 */
[----:B------:R-:W-:Y:S01]  /*3dc0*/  USEL UR23, UR4, URZ, UP0 ;  /* 0x000000ff04177287 */ /* 0x000fe20008000000 */
[----:B------:R2:W-:Y:S03]  /*3dd0*/  UTCBAR [UR5], URZ ;  /* 0x000000ff050073e9 */ /* 0x0005e600080000ff */
[----:B------:R-:W-:Y:S01]  /*3de0*/  LOP3.LUT R8, R8, UR6, RZ, 0x3c, !PT ;  /* 0x0000000608087c12 */ /* 0x000fe2000f8e3cff */
[----:B------:R-:W-:Y:S07]  /*3df0*/  @P3 BRA `(.L_x_55) ;  /* 0xfffffff8009c3947 */ /* 0x000fee000383ffff */
[----:B------:R-:W3:Y:S01]  /*3e00*/  S2UR UR6, SR_CgaCtaId ;  /* 0x00000000000679c3 */ /* 0x000ee20000008800 */
[----:B------:R-:W-:Y:S01]  /*3e10*/  ELECT P0, URZ, PT ;  /* 0x0000000000ff782f */ /* 0x000fe20003800000 */
[----:B-1----:R-:W-:Y:S01]  /*3e20*/  IMAD.MOV.U32 R0, RZ, RZ, 0x1 ;  /* 0x00000001ff007424 */ /* 0x002fe200078e00ff */
[----:B------:R-:W-:Y:S01]  /*3e30*/  UIADD3 UR20, UPT, UPT, UR20, 0xd0, URZ ;  /* 0x000000d014147890 */ /* 0x000fe2000fffe0ff */
[----:B------:R-:W-:Y:S01]  /*3e40*/  SHF.L.U32 R2, R8, 0x1f, RZ ;  /* 0x0000001f08027819 */ /* 0x000fe200000006ff */
[----:B------:R-:W-:-:S03]  /*3e50*/  UMOV UR4, 0x40 ;  /* 0x0000004000047882 */ /* 0x000fc60000000000 */
[----:B------:R-:W-:Y:S01]  /*3e60*/  UVIRTCOUNT.DEALLOC.SMPOOL 0x80 ;  /* 0x000000800000784c */ /* 0x000fe20000000000 */
[----:B---3--:R-:W-:Y:S02]  /*3e70*/  ULEA UR6, UR6, UR4, 0x18 ;  /* 0x0000000406067291 */ /* 0x008fe4000f8ec0ff */
[----:B------:R-:W-:-:S07]  /*3e80*/  ULEA UR4, UR23, UR20, 0x3 ;  /* 0x0000001417047291 */ /* 0x000fce000f8e18ff */
[----:B------:R1:W-:Y:S02]  /*3e90*/  @P0 STS.U8 [UR6+0x1c], R0 ;  /* 0x00001c00ff000988 */ /* 0x0003e40008000006 */
[----:B------:R-:W3:Y:S02]  /*3ea0*/  SYNCS.PHASECHK.TRANS64.TRYWAIT P0, [UR4], R2 ;  /* 0x00000002ff0075a7 */ /* 0x000ee40008001104 */
[----:B-1-3--:R-:W-:Y:S05]  /*3eb0*/  @!P0 BRA `(.L_x_56) ;  /* 0x0000008400388947 */ /* 0x00afea0003800000 */
.L_x_185:
[----:B------:R-:W-:-:S04]  /*3ec0*/  UIADD3 UR4, UPT, UPT, UR23, 0x1, URZ ;  /* 0x0000000117047890 */ /* 0x000fc8000fffe0ff */
[----:B------:R-:W-:-:S04]  /*3ed0*/  UISETP.NE.AND UP0, UPT, UR4, 0x2, UPT ;  /* 0x000000020400788c */ /* 0x000fc8000bf05270 */
[----:B--2---:R-:W-:Y:S02]  /*3ee0*/  USEL UR5, URZ, 0x1, UP0 ;  /* 0x00000001ff057887 */ /* 0x004fe40008000000 */
[----:B------:R-:W-:-:S04]  /*3ef0*/  USEL UR4, UR4, URZ, UP0 ;  /* 0x000000ff04047287 */ /* 0x000fc80008000000 */
[----:B------:R-:W-:Y:S01]  /*3f00*/  ULEA UR4, UR4, UR20, 0x3 ;  /* 0x0000001404047291 */ /* 0x000fe2000f8e18ff */
[----:B-1----:R-:W-:-:S04]  /*3f10*/  LOP3.LUT R2, R8, UR5, RZ, 0x3c, !PT ;  /* 0x0000000508027c12 */ /* 0x002fc8000f8e3cff */
[----:B------:R-:W-:-:S04]  /*3f20*/  SHF.L.U32 R2, R2, 0x1f, RZ ;  /* 0x0000001f02027819 */ /* 0x000fc800000006ff */
[----:B------:R-:W1:Y:S02]  /*3f30*/  SYNCS.PHASECHK.TRANS64.TRYWAIT P0, [UR4], R2 ;  /* 0x00000002ff0075a7 */ /* 0x000e640008001104 */
[----:B-1----:R-:W-:Y:S05]  /*3f40*/  @!P0 BRA `(.L_x_57) ;  /* 0x00000084002c8947 */ /* 0x002fea0003800000 */
.L_x_187:
[----:B------:R-:W-:Y:S01]  /*3f50*/  NOP ;  /* 0x0000000000007918 */ /* 0x000fe20000000000 */
[----:B-1----:R-:W1:Y:S01]  /*3f60*/  LDS R0, [UR6+0x14] ;  /* 0x00001406ff007984 */ /* 0x002e620008000800 */
[----:B------:R-:W-:Y:S01]  /*3f70*/  LOP3.LUT R3, R9, 0xffff, RZ, 0xc0, !PT ;  /* 0x0000ffff09037812 */ /* 0x000fe200078ec0ff */
[----:B------:R-:W-:-:S03]  /*3f80*/  IMAD.MOV.U32 R2, RZ, RZ, 0xffff ;  /* 0x0000ffffff027424 */ /* 0x000fc600078e00ff */
[----:B------:R-:W-:-:S04]  /*3f90*/  SHF.R.U32.HI R3, RZ, 0x5, R3 ;  /* 0x00000005ff037819 */ /* 0x000fc80000011603 */
[----:B------:R-:W-:-:S04]  /*3fa0*/  SHF.L.U32 R2, R2, R3, RZ ;  /* 0x0000000302027219 */ /* 0x000fc800000006ff */
[----:B-1----:R-:W-:-:S04]  /*3fb0*/  LOP3.LUT R0, R0, R2, RZ, 0xc0, !PT ;  /* 0x0000000200007212 */ /* 0x002fc800078ec0ff */
[----:B------:R-:W-:Y:S01]  /*3fc0*/  ISETP.NE.AND P0, PT, R0, R2, PT ;  /* 0x000000020000720c */ /* 0x000fe20003f05270 */
[----:B------:R-:W-:-:S05]  /*3fd0*/  IMAD.MOV.U32 R0, RZ, RZ, 0x1 ;  /* 0x00000001ff007424 */ /* 0x000fca00078e00ff */
[----:B------:R-:W-:-:S07]  /*3fe0*/  SHF.L.U32 R0, R0, R3, RZ ;  /* 0x0000000300007219 */ /* 0x000fce00000006ff */
[----:B------:R-:W-:Y:S05]  /*3ff0*/  @P0 BRA `(.L_x_58) ;  /* 0x00000000005c0947 */ /* 0x000fea0003800000 */
[----:B------:R-:W1:Y:S02]  /*4000*/  LDS R3, [UR6+0x18] ;  /* 0x00001806ff037984 */ /* 0x000e640008000800 */
[----:B-1----:R-:W-:-:S04]  /*4010*/  LOP3.LUT R3, R3, R0, RZ, 0xc0, !PT ;  /* 0x0000000003037212 */ /* 0x002fc800078ec0ff */
[----:B------:R-:W-:-:S13]  /*4020*/  ISETP.NE.AND P0, PT, R3, R0, PT ;  /* 0x000000000300720c */ /* 0x000fda0003f05270 */
[----:B------:R-:W-:Y:S05]  /*4030*/  @P0 BRA `(.L_x_59) ;  /* 0x0000000000400947 */ /* 0x000fea0003800000 */
[----:B------:R-:W-:Y:S01]  /*4040*/  R2UR UR4, R2 ;  /* 0x00000000020472ca */ /* 0x000fe200000e0000 */
[----:B------:R-:W1:Y:S01]  /*4050*/  S2R R3, SR_LANEID ;  /* 0x0000000000037919 */ /* 0x000e620000000000 */
[----:B------:R-:W-:-:S04]  /*4060*/  LOP3.LUT R0, RZ, R0, RZ, 0x33, !PT ;  /* 0x00000000ff007212 */ /* 0x000fc800078e33ff */
[----:B------:R-:W2:Y:S07]  /*4070*/  REDUX UR7, R0 ;  /* 0x00000000000773c4 */ /* 0x000eae0000000000 */
[----:B------:R-:W-:-:S03]  /*4080*/  ULOP3.LUT UR5, URZ, UR4, URZ, 0x33, !UPT ;  /* 0x00000004ff057292 */ /* 0x000fc6000f8e33ff */
[----:B------:R-:W-:Y:S02]  /*4090*/  VOTEU.ANY UR4, UPT, PT ;  /* 0x0000000000047886 */ /* 0x000fe400038e0100 */
[----:B------:R-:W-:Y:S01]  /*40a0*/  UFLO.U32 UR4, UR4 ;  /* 0x00000004000472bd */ /* 0x000fe200080e0000 */
[----:B------:R-:W-:-:S04]  /*40b0*/  IMAD.U32 R2, RZ, RZ, UR5 ;  /* 0x00000005ff027e24 */ /* 0x000fc8000f8e00ff */
[----:B------:R-:W3:Y:S02]  /*40c0*/  REDUX UR8, R2 ;  /* 0x00000000020873c4 */ /* 0x000ee40000000000 */
[----:B------:R1:W-:Y:S01]  /*40d0*/  UTCATOMSWS.AND URZ, UR5 ;  /* 0x0000000500ff79e3 */ /* 0x0003e20008000000 */
[----:B--2---:R-:W-:Y:S01]  /*40e0*/  IMAD.U32 R0, RZ, RZ, UR7 ;  /* 0x00000007ff007e24 */ /* 0x004fe2000f8e00ff */
[----:B-1----:R-:W-:Y:S01]  /*40f0*/  ISETP.EQ.U32.AND P0, PT, R3, UR4, PT ;  /* 0x0000000403007c0c */ /* 0x002fe2000bf02070 */
[----:B---3--:R-:W-:-:S12]  /*4100*/  IMAD.U32 R2, RZ, RZ, UR8 ;  /* 0x00000008ff027e24 */ /* 0x008fd8000f8e00ff */
[----:B------:R1:W-:Y:S04]  /*4110*/  @P0 ATOMS.AND RZ, [UR6+0x14], R2 ;  /* 0x00001402ffff098c */ /* 0x0003e8000a800006 */
[----:B------:R1:W-:Y:S01]  /*4120*/  @P0 ATOMS.AND RZ, [UR6+0x18], R0 ;  /* 0x00001800ffff098c */ /* 0x0003e2000a800006 */
[----:B------:R-:W-:Y:S05]  /*4130*/  BRA `(.L_x_60) ;  /* 0x0000000000147947 */ /* 0x000fea0003800000 */
.L_x_59:
[----:B------:R-:W-:Y:S02]  /*4140*/  MOV R2, 0x4160 ;  /* 0x0000416000027802 */ /* 0x000fe40000000f00 */
[----:B----45:R-:W-:Y:S05]  /*4150*/  CALL.REL.NOINC `($__internal_0_$__cuda_sm10x_tcgen05_guardrail_trap_col_being_dealloced_not_returned_by_alloc) ;  /* 0x0000008800c87944 */ /* 0x030fea0003c00000 */
[----:B------:R-:W-:Y:S05]  /*4160*/  BRA `(.L_x_60) ;  /* 0x0000000000087947 */ /* 0x000fea0003800000 */
.L_x_58:
[----:B------:R-:W-:Y:S02]  /*4170*/  MOV R2, 0x4190 ;  /* 0x0000419000027802 */ /* 0x000fe40000000f00 */
[----:B----45:R-:W-:Y:S05]  /*4180*/  CALL.REL.NOINC `($__internal_2_$__cuda_sm10x_tcgen05_guardrail_trap_unallocated_columns_being_dealloced) ;  /* 0x0000008800d47944 */ /* 0x030fea0003c00000 */
.L_x_60:
[----:B------:R-:W-:Y:S01]  /*4190*/  NOP ;  /* 0x0000000000007918 */ /* 0x000fe20000000000 */
[----:B------:R-:W-:Y:S05]  /*41a0*/  EXIT ;  /* 0x000000000000794d */ /* 0x000fea0003800000 */
.L_x_44:
[----:B------:R-:W-:-:S09]  /*41b0*/  UISETP.NE.OR UP0, UPT, UR18, 0x3, !UP3 ;  /* 0x000000031200788c */ /* 0x000fd2000df05670 */
[----:B------:R-:W-:Y:S05]  /*41c0*/  BRA.U UP0, `(.L_x_61) ;  /* 0x0000001900847547 */ /* 0x000fea000b800000 */
[----:B------:R-:W2:Y:S01]  /*41d0*/  LDCU.64 UR4, c[0x0][0x988] ;  /* 0x00013100ff0477ac */ /* 0x000ea20008000a00 */
[----:B------:R-:W3:Y:S01]  /*41e0*/  S2UR UR10, SR_CgaCtaId ;  /* 0x00000000000a79c3 */ /* 0x000ee20000008800 */
[----:B------:R-:W-:Y:S01]  /*41f0*/  R2UR UR68, R53 ;  /* 0x00000000354472ca */ /* 0x000fe200000e0000 */
[----:B------:R-:W-:Y:S01]  /*4200*/  IMAD.MOV.U32 R10, RZ, RZ, RZ ;  /* 0x000000ffff0a7224 */ /* 0x000fe200078e00ff */
[----:B------:R-:W4:Y:S01]  /*4210*/  LDCU UR50, c[0x0][0x370] ;  /* 0x00006e00ff3277ac */ /* 0x000f220008000800 */
[----:B------:R-:W-:Y:S01]  /*4220*/  R2UR UR53, R54 ;  /* 0x00000000363572ca */ /* 0x000fe200000e0000 */
[----:B------:R-:W-:Y:S01]  /*4230*/  IMAD.MOV.U32 R3, RZ, RZ, 0x2000 ;  /* 0x00002000ff037424 */ /* 0x000fe200078e00ff */
[----:B------:R-:W4:Y:S02]  /*4240*/  LDCU.128 UR56, c[0x0][0xc10] ;  /* 0x00018200ff3877ac */ /* 0x000f240008000c00 */
[----:B------:R-:W1:Y:S01]  /*4250*/  LDC.64 R12, c[0x0][0x348] ;  /* 0x0000d200ff0c7b82 */ /* 0x000e620000000a00 */
[----:B------:R-:W3:Y:S01]  /*4260*/  LDCU UR49, c[0x0][0x374] ;  /* 0x00006e80ff3177ac */ /* 0x000ee20008000800 */
[----:B------:R-:W1:Y:S01]  /*4270*/  LDCU.64 UR54, c[0x0][0x990] ;  /* 0x00013200ff3677ac */ /* 0x000e620008000a00 */
[----:B------:R-:W1:Y:S01]  /*4280*/  LDCU UR31, c[0x0][0xc0c] ;  /* 0x00018180ff1f77ac */ /* 0x000e620008000800 */
[----:B--2---:R-:W-:Y:S01]  /*4290*/  UISETP.NE.U32.AND UP0, UPT, UR4, URZ, UPT ;  /* 0x000000ff0400728c */ /* 0x004fe2000bf05070 */
[----:B------:R-:W2:Y:S01]  /*42a0*/  LDCU.128 UR60, c[0x0][0xa80] ;  /* 0x00015000ff3c77ac */ /* 0x000ea20008000c00 */
[----:B------:R-:W2:Y:S01]  /*42b0*/  LDCU UR73, c[0x0][0xc20] ;  /* 0x00018400ff4977ac */ /* 0x000ea20008000800 */
[----:B------:R-:W2:Y:S01]  /*42c0*/  LDCU UR4, c[0x0][0xc30] ;  /* 0x00018600ff0477ac */ /* 0x000ea20008000800 */
[----:B------:R-:W2:Y:S01]  /*42d0*/  LDCU.128 UR64, c[0x0][0xa90] ;  /* 0x00015200ff4077ac */ /* 0x000ea20008000c00 */
[----:B------:R-:W-:Y:S01]  /*42e0*/  UMOV UR42, 0x400 ;  /* 0x00000400002a7882 */ /* 0x000fe20000000000 */
[----:B----4-:R-:W-:-:S02]  /*42f0*/  UIMAD.WIDE.U32 UR6, UR50, UR56, URZ ;  /* 0x00000038320672a5 */ /* 0x010fc4000f8e00ff */
[----:B---3--:R-:W-:Y:S02]  /*4300*/  UIMAD.WIDE.U32 UR8, UR49, UR59, URZ ;  /* 0x0000003b310872a5 */ /* 0x008fe4000f8e00ff */
[----:B------:R-:W-:Y:S02]  /*4310*/  UISETP.NE.AND.EX UP6, UPT, UR5, URZ, UPT, UP0 ;  /* 0x000000ff0500728c */ /* 0x000fe4000bfc5300 */
[----:B------:R-:W-:Y:S02]  /*4320*/  ULEA UR42, UR10, UR42, 0x18 ;  /* 0x0000002a0a2a7291 */ /* 0x000fe4000f8ec0ff */
[----:B-1----:R-:W-:Y:S02]  /*4330*/  UISETP.NE.AND UP0, UPT, UR39, 0x1, UPT ;  /* 0x000000012700788c */ /* 0x002fe4000bf05270 */
[----:B------:R-:W-:Y:S02]  /*4340*/  UISETP.NE.U32.AND UP0, UPT, UR54, URZ, UPT ;  /* 0x000000ff3600728c */ /* 0x000fe4000bf05070 */
[----:B------:R-:W-:-:S02]  /*4350*/  UIADD3 UR69, UPT, UPT, UR42, 0xb8, URZ ;  /* 0x000000b82a457890 */ /* 0x000fc4000fffe0ff */
[----:B------:R-:W-:Y:S02]  /*4360*/  UIADD3 UR44, UPT, UPT, UR42, 0x60, URZ ;  /* 0x000000602a2c7890 */ /* 0x000fe4000fffe0ff */
[----:B------:R-:W-:Y:S02]  /*4370*/  UIADD3 UR33, UPT, UPT, UR42, 0x68, URZ ;  /* 0x000000682a217890 */ /* 0x000fe4000fffe0ff */
[----:B------:R-:W-:Y:S02]  /*4380*/  UIADD3 UR25, UPT, UPT, UR42, 0x70, URZ ;  /* 0x000000702a197890 */ /* 0x000fe4000fffe0ff */
[----:B------:R-:W-:Y:S02]  /*4390*/  UIADD3 UR17, UPT, UPT, UR42, 0x78, URZ ;  /* 0x000000782a117890 */ /* 0x000fe4000fffe0ff */
[----:B------:R-:W-:Y:S02]  /*43a0*/  UISETP.GE.AND UP3, UPT, UR39, 0x1, UPT ;  /* 0x000000012700788c */ /* 0x000fe4000bf66270 */
[----:B------:R-:W-:-:S02]  /*43b0*/  UISETP.NE.AND UP3, UPT, UR31, 0x1, UPT ;  /* 0x000000011f00788c */ /* 0x000fc4000bf65270 */
[----:B------:R-:W-:Y:S01]  /*43c0*/  UISETP.NE.AND.EX UP5, UPT, UR55, URZ, UPT, UP0 ;  /* 0x000000ff3700728c */ /* 0x000fe2000bfa5300 */
[----:B------:R-:W-:Y:S01]  /*43d0*/  UMOV UR71, UR7 ;  /* 0x0000000700477c82 */ /* 0x000fe20008000000 */
[----:B------:R-:W-:Y:S01]  /*43e0*/  UMOV UR70, UR9 ;  /* 0x0000000900467c82 */ /* 0x000fe20008000000 */
[----:B------:R-:W-:Y:S02]  /*43f0*/  UISETP.NE.AND UP3, UPT, UR58, 0x1, UPT ;  /* 0x000000013a00788c */ /* 0x000fe4000bf65270 */
[----:B--2---:R-:W-:Y:S01]  /*4400*/  UISETP.NE.AND UP0, UPT, UR60, 0x1, UPT ;  /* 0x000000013c00788c */ /* 0x004fe2000bf05270 */
[----:B------:R-:W1:Y:S01]  /*4410*/  LDCU UR74, c[0x0][0xaa0] ;  /* 0x00015400ff4a77ac */ /* 0x000e620008000800 */
[----:B------:R-:W-:Y:S01]  /*4420*/  UPLOP3.LUT UP2, UPT, UPT, UPT, UPT, 0x40, 0x4 ;  /* 0x000000000004789c */ /* 0x000fe20003f4e870 */
[----:B------:R-:W2:Y:S01]  /*4430*/  LDCU.64 UR40, c[0x0][0xc28] ;  /* 0x00018500ff2877ac */ /* 0x000ea20008000a00 */
[----:B------:R-:W-:Y:S02]  /*4440*/  UPRMT UR69, URZ, 0x654, UR69 ;  /* 0x00000654ff457896 */ /* 0x000fe40008000045 */
[----:B------:R-:W-:-:S02]  /*4450*/  UPRMT UR48, UR10, 0x654, UR44 ;  /* 0x000006540a307896 */ /* 0x000fc4000800002c */
[----:B------:R-:W-:Y:S02]  /*4460*/  UPRMT UR47, UR10, 0x654, UR33 ;  /* 0x000006540a2f7896 */ /* 0x000fe40008000021 */
[----:B------:R-:W-:Y:S02]  /*4470*/  UPRMT UR46, UR10, 0x654, UR25 ;  /* 0x000006540a2e7896 */ /* 0x000fe40008000019 */
[----:B------:R-:W-:Y:S02]  /*4480*/  UPRMT UR45, UR10, 0x654, UR17 ;  /* 0x000006540a2d7896 */ /* 0x000fe40008000011 */
[----:B------:R-:W-:Y:S02]  /*4490*/  USHF.R.U32.HI UR71, URZ, UR57, UR71 ;  /* 0x00000039ff477299 */ /* 0x000fe40008011647 */
[----:B------:R-:W-:Y:S02]  /*44a0*/  USHF.R.U32.HI UR70, URZ, UR73, UR70 ;  /* 0x00000049ff467299 */ /* 0x000fe40008011646 */
[----:B------:R-:W-:-:S02]  /*44b0*/  UISETP.NE.AND UP4, UPT, UR4, 0x1, UPT ;  /* 0x000000010400788c */ /* 0x000fc4000bf85270 */
[----:B------:R-:W-:Y:S02]  /*44c0*/  UISETP.NE.AND UP3, UPT, UR63, 0x1, UPT ;  /* 0x000000013f00788c */ /* 0x000fe4000bf65270 */
[----:B-12---:R-:W-:-:S11]  /*44d0*/  UISETP.NE.AND UP0, UPT, UR66, 0x1, UPT ;  /* 0x000000014200788c */ /* 0x006fd6000bf05270 */
.L_x_76:
[----:B------:R-:W-:Y:S04]  /*44e0*/  SHF.L.U32 R2, R10, 0x1f, RZ ;  /* 0x0000001f0a027819 */ /* 0x000fe800000006ff */
[----:B-1----:R-:W1:Y:S02]  /*44f0*/  SYNCS.PHASECHK.TRANS64.TRYWAIT P0, [UR42+0xb0], R2 ;  /* 0x0000b002ff0075a7 */ /* 0x002e64000800112a */
[----:B-1----:R-:W-:Y:S05]  /*4500*/  @!P0 BRA `(.L_x_62) ;  /* 0x0000007c00d48947 */ /* 0x002fea0003800000 */
.L_x_189:
[----:B------:R-:W2:Y:S01]  /*4510*/  LDS.128 R4, [UR42+0xf0] ;  /* 0x0000f02aff047984 */ /* 0x000ea20008000c00 */
[----:B------:R-:W-:Y:S01]  /*4520*/  UISETP.GE.AND UP0, UPT, UR39, 0x1, UPT ;  /* 0x000000012700788c */ /* 0x000fe2000bf06270 */
[----:B------:R-:W-:Y:S01]  /*4530*/  @!PT LDS RZ, [RZ] ;  /* 0x00000000fffff984 */ /* 0x000fe20000000800 */
[----:B------:R-:W-:Y:S01]  /*4540*/  @!PT LDS RZ, [RZ] ;  /* 0x00000000fffff984 */ /* 0x000fe20000000800 */
[----:B------:R-:W-:Y:S01]  /*4550*/  @!PT LDS RZ, [RZ] ;  /* 0x00000000fffff984 */ /* 0x000fe20000000800 */
[----:B------:R-:W-:Y:S01]  /*4560*/  @!PT LDS RZ, [RZ] ;  /* 0x00000000fffff984 */ /* 0x000fe20000000800 */
[----:B------:R3:W-:Y:S06]  /*4570*/  MEMBAR.ALL.CTA ;  /* 0x0000000000007992 */ /* 0x0007ec0000008000 */
[----:B---3--:R-:W3:Y:S02]  /*4580*/  FENCE.VIEW.ASYNC.S ;  /* 0x00000000000073c6 */ /* 0x008ee40000000000 */
[----:B---3--:R-:W-:Y:S01]  /*4590*/  SYNCS.ARRIVE.TRANS64.RED.A1T0 RZ, [UR69], RZ ;  /* 0x000000ffffff79a7 */ /* 0x008fe20008100445 */
[----:B--2---:R-:W-:Y:S11]  /*45a0*/  LOP3.LUT P0, RZ, R6, 0x1, RZ, 0xc0, !PT ;  /* 0x0000000106ff7812 */ /* 0x004ff6000780c0ff */
[----:B------:R-:W-:Y:S02]  /*45b0*/  @!UPT UIADD3 URZ, UPT, UPT, URZ, URZ, URZ ;  /* 0x000000fffffff290 */ /* 0x000fe4000fffe0ff */
[----:B------:R-:W-:Y:S01]  /*45c0*/  VOTEU.ANY UP3, P0 ;  /* 0x0000000000ff7886 */ /* 0x000fe20000060100 */
[----:B------:R-:W-:Y:S11]  /*45d0*/  PLOP3.LUT P0, PT, PT, PT, UP3, 0x80, 0x8 ;  /* 0x000000000008781c */ /* 0x000ff60003f0f038 */
[----:B------:R-:W-:Y:S02]  /*45e0*/  @!UPT UIADD3 URZ, UPT, UPT, URZ, URZ, URZ ;  /* 0x000000fffffff290 */ /* 0x000fe4000fffe0ff */
[----:B-1----:R-:W-:Y:S02]  /*45f0*/  @P0 MOV R2, R4 ;  /* 0x0000000400020202 */ /* 0x002fe40000000f00 */
[----:B------:R-:W-:Y:S02]  /*4600*/  @P0 LOP3.LUT R0, R5, 0xffff, RZ, 0xc0, !PT ;  /* 0x0000ffff05000812 */ /* 0x000fe400078ec0ff */
[----:B------:R-:W-:Y:S02]  /*4610*/  @P0 R2UR UR5, R2 ;  /* 0x00000000020502ca */ /* 0x000fe400000e0000 */
[----:B------:R-:W-:Y:S11]  /*4620*/  @P0 R2UR UR4, R0 ;  /* 0x00000000000402ca */ /* 0x000ff600000e0000 */
[----:B------:R-:W-:Y:S02]  /*4630*/  @UP3 UMOV UR23, UR5 ;  /* 0x0000000500173c82 */ /* 0x000fe40008000000 */
[----:B------:R-:W-:Y:S01]  /*4640*/  @UP3 UMOV UR15, UR4 ;  /* 0x00000004000f3c82 */ /* 0x000fe20008000000 */
[----:B------:R-:W-:Y:S05]  /*4650*/  BRA.U !UP0, `(.L_x_63) ;  /* 0x0000000108c07547 */ /* 0x000fea000b800000 */
[----:B------:R-:W-:Y:S02]  /*4660*/  UIMAD.WIDE.U32 UR8, UR15, UR59, URZ ;  /* 0x0000003b0f0872a5 */ /* 0x000fe4000f8e00ff */
[----:B------:R-:W-:Y:S02]  /*4670*/  UP2UR UR14, UPR, URZ, 0x4 ;  /* 0x00000004ff0e7883 */ /* 0x000fe40008000000 */
[----:B------:R-:W-:Y:S02]  /*4680*/  UISETP.NE.AND UP2, UPT, UR58, 0x1, UPT ;  /* 0x000000013a00788c */ /* 0x000fe4000bf45270 */
[----:B------:R-:W-:Y:S02]  /*4690*/  UIMAD.WIDE.U32 UR10, UR23, UR56, URZ ;  /* 0x00000038170a72a5 */ /* 0x000fe4000f8e00ff */
[----:B------:R-:W-:Y:S02]  /*46a0*/  USEL UR4, UR49, UR70, !UP2 ;  /* 0x0000004631047287 */ /* 0x000fe4000d000000 */
[----:B------:R-:W-:Y:S02]  /*46b0*/  UISETP.NE.AND UP0, UPT, UR31, 0x1, UPT ;  /* 0x000000011f00788c */ /* 0x000fe4000bf05270 */
[----:B------:R-:W-:Y:S02]  /*46c0*/  UP2UR UR16, UPR, URZ, 0x2 ;  /* 0x00000002ff107883 */ /* 0x000fe40008000000 */
[----:B------:R-:W-:Y:S02]  /*46d0*/  UISETP.NE.AND UP1, UPT, UR39, 0x1, UPT ;  /* 0x000000012700788c */ /* 0x000fe4000bf25270 */
[----:B------:R-:W-:Y:S02]  /*46e0*/  UIMAD.WIDE.U32 UR12, UR4, UR40, URZ ;  /* 0x00000028040c72a5 */ /* 0x000fe4000f8e00ff */
[----:B------:R-:W-:Y:S01]  /*46f0*/  USEL UR7, UR50, UR71, !UP0 ;  /* 0x0000004732077287 */ /* 0x000fe2000c000000 */
[----:B------:R-:W-:Y:S02]  /*4700*/  UMOV UR5, UR9 ;  /* 0x0000000900057c82 */ /* 0x000fe40008000000 */
[----:B------:R-:W-:Y:S02]  /*4710*/  USHF.R.U32.HI UR6, URZ, UR73, UR5 ;  /* 0x00000049ff067299 */ /* 0x000fe40008011605 */
[----:B------:R-:W-:Y:S02]  /*4720*/  UIMAD.WIDE.U32 UR18, UR7, UR40, URZ ;  /* 0x00000028071272a5 */ /* 0x000fe4000f8e00ff */
[----:B------:R-:W-:Y:S02]  /*4730*/  USEL UR6, UR15, UR6, !UP2 ;  /* 0x000000060f067287 */ /* 0x000fe4000d000000 */
[----:B------:R-:W-:Y:S01]  /*4740*/  UISETP.NE.AND UP2, UPT, UR14, URZ, UPT ;  /* 0x000000ff0e00728c */ /* 0x000fe2000bf45270 */
[----:B------:R-:W-:Y:S01]  /*4750*/  UMOV UR5, UR11 ;  /* 0x0000000b00057c82 */ /* 0x000fe20008000000 */
[----:B------:R-:W-:Y:S02]  /*4760*/  UIMAD.WIDE.U32 UR10, UR6, UR40, URZ ;  /* 0x00000028060a72a5 */ /* 0x000fe4000f8e00ff */
[----:B------:R-:W-:Y:S03]  /*4770*/  USHF.R.U32.HI UR8, URZ, UR57, UR5 ;  /* 0x00000039ff087299 */ /* 0x000fe60008011605 */
[----:B------:R-:W-:Y:S02]  /*4780*/  UMOV UR5, UR13 ;  /* 0x0000000d00057c82 */ /* 0x000fe40008000000 */
[----:B------:R-:W-:Y:S03]  /*4790*/  @UP1 USHF.R.U32.HI UR4, URZ, UR41, UR5 ;  /* 0x00000029ff041299 */ /* 0x000fe60008011605 */
[----:B------:R-:W-:Y:S01]  /*47a0*/  UMOV UR5, UR19 ;  /* 0x0000001300057c82 */ /* 0x000fe20008000000 */
[----:B------:R-:W-:Y:S02]  /*47b0*/  UIMAD UR4, UR39, UR4, URZ ;  /* 0x00000004270472a4 */ /* 0x000fe4000f8e02ff */
[----:B------:R-:W-:Y:S02]  /*47c0*/  @UP1 USHF.R.U32.HI UR7, URZ, UR41, UR5 ;  /* 0x00000029ff071299 */ /* 0x000fe40008011605 */
[----:B------:R-:W-:Y:S02]  /*47d0*/  USEL UR5, UR23, UR8, !UP0 ;  /* 0x0000000817057287 */ /* 0x000fe4000c000000 */
[----:B------:R-:W-:Y:S02]  /*47e0*/  UIMAD UR8, UR39, UR7, URZ ;  /* 0x00000007270872a4 */ /* 0x000fe4000f8e02ff */
[----:B------:R-:W-:Y:S03]  /*47f0*/  UISETP.GE.AND UP0, UPT, UR6, UR4, UPT ;  /* 0x000000040600728c */ /* 0x000fe6000bf06270 */
[----:B------:R-:W-:Y:S01]  /*4800*/  UMOV UR4, UR11 ;  /* 0x0000000b00047c82 */ /* 0x000fe20008000000 */
[----:B------:R-:W-:Y:S02]  /*4810*/  UISETP.GE.OR UP0, UPT, UR5, UR8, UP0 ;  /* 0x000000080500728c */ /* 0x000fe40008706670 */
[----:B------:R-:W-:Y:S02]  /*4820*/  USHF.R.U32.HI UR4, URZ, UR41, UR4 ;  /* 0x00000029ff047299 */ /* 0x000fe40008011604 */
[----:B------:R-:W-:Y:S02]  /*4830*/  UIMAD.WIDE.U32 UR8, UR5, UR40, URZ ;  /* 0x00000028050872a5 */ /* 0x000fe4000f8e00ff */
[----:B------:R-:W-:Y:S04]  /*4840*/  USEL UR10, UR6, UR4, !UP1 ;  /* 0x00000004060a7287 */ /* 0x000fe8000c800000 */
[----:B------:R-:W-:Y:S01]  /*4850*/  UIADD3 UR11, UPT, UPT, -UR10, URZ, URZ ;  /* 0x000000ff0a0b7290 */ /* 0x000fe2000fffe1ff */
[----:B------:R-:W-:Y:S02]  /*4860*/  @!UP0 UMOV UR4, UR9 ;  /* 0x0000000900048c82 */ /* 0x000fe40008000000 */
[----:B------:R-:W-:Y:S02]  /*4870*/  @!UP0 USHF.R.U32.HI UR4, URZ, UR41, UR4 ;  /* 0x00000029ff048299 */ /* 0x000fe40008011604 */
[----:B------:R-:W-:Y:S02]  /*4880*/  UIMAD UR8, UR39, UR11, UR6 ;  /* 0x0000000b270872a4 */ /* 0x000fe4000f8e0206 */
[----:B------:R-:W-:Y:S02]  /*4890*/  @!UP0 USEL UR4, UR5, UR4, !UP1 ;  /* 0x0000000405048287 */ /* 0x000fe4000c800000 */
[----:B------:R-:W-:Y:S02]  /*48a0*/  UISETP.NE.AND UP1, UPT, UR16, URZ, UPT ;  /* 0x000000ff1000728c */ /* 0x000fe4000bf25270 */
[----:B------:R-:W-:Y:S02]  /*48b0*/  @!UP0 UIMAD UR7, UR7, UR8, UR4 ;  /* 0x00000008070782a4 */ /* 0x000fe4000f8e0204 */
[----:B------:R-:W-:Y:S02]  /*48c0*/  @!UP0 UIADD3 UR9, UPT, UPT, UR10, -UR4, URZ ;  /* 0x800000040a098290 */ /* 0x000fe4000fffe0ff */
[----:B------:R-:W-:Y:S02]  /*48d0*/  UIADD3 UR8, UPT, UPT, -UR6, URZ, URZ ;  /* 0x000000ff06087290 */ /* 0x000fe4000fffe1ff */
[----:B------:R-:W-:Y:S02]  /*48e0*/  UIADD3 UR4, UPT, UPT, -UR5, URZ, URZ ;  /* 0x000000ff05047290 */ /* 0x000fe4000fffe1ff */
[----:B------:R-:W-:Y:S03]  /*48f0*/  @!UP0 UIMAD UR6, UR9, UR39, UR5 ;  /* 0x00000027090682a4 */ /* 0x000fe6000f8e0205 */
[----:B------:R-:W-:Y:S01]  /*4900*/  @!UP0 UMOV UR5, UR7 ;  /* 0x0000000700058c82 */ /* 0x000fe20008000000 */
[----:B------:R-:W-:Y:S02]  /*4910*/  UIMAD UR7, UR31, UR4, UR23 ;  /* 0x000000041f0772a4 */ /* 0x000fe4000f8e0217 */
[----:B------:R-:W-:Y:S02]  /*4920*/  UIMAD UR4, UR58, UR8, UR15 ;  /* 0x000000083a0472a4 */ /* 0x000fe4000f8e020f */
[----:B------:R-:W-:Y:S02]  /*4930*/  UIMAD UR23, UR5, UR31, UR7 ;  /* 0x0000001f051772a4 */ /* 0x000fe4000f8e0207 */
[----:B------:R-:W-:Y:S11]  /*4940*/  UIMAD UR15, UR6, UR58, UR4 ;  /* 0x0000003a060f72a4 */ /* 0x000ff6000f8e0204 */
[----:B------:R-:W-:Y:S01]  /*4950*/  @!UPT UIADD3 URZ, UPT, UPT, URZ, URZ, URZ ;  /* 0x000000fffffff290 */ /* 0x000fe2000fffe0ff */
.L_x_63:
[----:B------:R-:W1:Y:S01]  /*4960*/  @!UP4 LDCU.128 UR8, c[0x0][0xc10] ;  /* 0x00018200ff08c7ac */ /* 0x000e620008000c00 */
[----:B------:R-:W-:Y:S01]  /*4970*/  IMAD.MOV.U32 R9, RZ, RZ, 0x1 ;  /* 0x00000001ff097424 */ /* 0x000fe200078e00ff */
[----:B------:R-:W-:Y:S04]  /*4980*/  ISETP.NE.U32.AND P1, PT, RZ, UR54, PT ;  /* 0x00000036ff007c0c */ /* 0x000fe8000bf25070 */
[----:B------:R-:W-:Y:S01]  /*4990*/  ISETP.NE.AND.EX P1, PT, RZ, UR55, PT, P1 ;  /* 0x00000037ff007c0c */ /* 0x000fe2000bf25310 */
[----:B------:R-:W2:Y:S01]  /*49a0*/  @!UP4 LDCU UR5, c[0x0][0xc0c] ;  /* 0x00018180ff05c7ac */ /* 0x000ea20008000800 */
[----:B------:R-:W-:Y:S01]  /*49b0*/  SHF.L.U32 R9, R9, 0x1f, RZ ;  /* 0x0000001f09097819 */ /* 0x000fe200000006ff */
[----:B------:R-:W3:Y:S01]  /*49c0*/  @!UP4 LDCU UR4, c[0x0][0xc20] ;  /* 0x00018400ff04c7ac */ /* 0x000ee20008000800 */
[----:B------:R-:W-:Y:S02]  /*49d0*/  USHF.L.U32 UR43, UR20, 0x7, URZ ;  /* 0x00000007142b7899 */ /* 0x000fe400080006ff */
[----:B-1----:R-:W-:Y:S04]  /*49e0*/  UIMAD.WIDE.U32 UR6, UR23, UR8, URZ ;  /* 0x00000008170672a5 */ /* 0x002fe8000f8e00ff */
[----:B------:R-:W-:Y:S02]  /*49f0*/  @!UP4 USHF.R.U32.HI UR7, URZ, UR9, UR7 ;  /* 0x00000009ff07c299 */ /* 0x000fe40008011607 */
[----:B------:R-:W-:Y:S02]  /*4a00*/  UIMAD.WIDE.U32 UR8, UR15, UR11, URZ ;  /* 0x0000000b0f0872a5 */ /* 0x000fe4000f8e00ff */
[----:B--2---:R-:W-:Y:S04]  /*4a10*/  @!UP4 UISETP.NE.AND UP0, UPT, UR5, 0x1, UPT ;  /* 0x000000010500c88c */ /* 0x004fe8000bf05270 */
[----:B------:R-:W-:Y:S02]  /*4a20*/  @!UP4 USEL UR7, UR23, UR7, !UP0 ;  /* 0x000000071707c287 */ /* 0x000fe4000c000000 */
[----:B------:R-:W-:Y:S01]  /*4a30*/  @!UP4 UISETP.NE.AND UP0, UPT, UR10, 0x1, UPT ;  /* 0x000000010a00c88c */ /* 0x000fe2000bf05270 */
[----:B------:R-:W-:Y:S02]  /*4a40*/  @!UP4 UMOV UR6, UR9 ;  /* 0x000000090006cc82 */ /* 0x000fe40008000000 */
[----:B---3--:R-:W-:Y:S04]  /*4a50*/  @!UP4 USHF.R.U32.HI UR6, URZ, UR4, UR6 ;  /* 0x00000004ff06c299 */ /* 0x008fe80008011606 */
[----:B------:R-:W-:Y:S04]  /*4a60*/  @!UP4 USEL UR6, UR15, UR6, !UP0 ;  /* 0x000000060f06c287 */ /* 0x000fe8000c000000 */
[----:B------:R-:W-:Y:S02]  /*4a70*/  @!UP4 UIADD3 UR4, UPT, UPT, -UR7, UR6, URZ ;  /* 0x000000060704c290 */ /* 0x000fe4000fffe1ff */
[----:B------:R-:W-:Y:S02]  /*4a80*/  @!UP4 UIADD3 UR6, UPT, UPT, UR7, -UR6, URZ ;  /* 0x800000060706c290 */ /* 0x000fe4000fffe0ff */
[----:B------:R-:W-:Y:S02]  /*4a90*/  @!UP4 UIMAD UR23, UR4, UR5, UR23 ;  /* 0x000000050417c2a4 */ /* 0x000fe4000f8e0217 */
[----:B------:R-:W-:Y:S01]  /*4aa0*/  @!UP4 UIMAD UR15, UR6, UR10, UR15 ;  /* 0x0000000a060fc2a4 */ /* 0x000fe2000f8e020f */
[----:B------:R-:W-:Y:S11]  /*4ab0*/  BRA.U UP2, `(.L_x_64) ;  /* 0x0000000102107547 */ /* 0x000ff6000b800000 */
[----:B------:R-:W-:Y:S04]  /*4ac0*/  MOV R2, UR72 ;  /* 0x0000004800027c02 */ /* 0x000fe80008000f00 */
[----:B------:R-:W-:Y:S04]  /*4ad0*/  SHF.L.U32 R2, R2, 0x1f, RZ ;  /* 0x0000001f02027819 */ /* 0x000fe800000006ff */
[----:B------:R-:W1:Y:S02]  /*4ae0*/  SYNCS.PHASECHK.TRANS64.TRYWAIT P2, [UR42+0xa8], R2 ;  /* 0x0000a802ff0075a7 */ /* 0x000e64000804112a */
[----:B-1----:R-:W-:Y:S05]  /*4af0*/  @!P2 BRA `(.L_x_65) ;  /* 0x000000780070a947 */ /* 0x002fea0003800000 */
.L_x_64:
[----:B------:R-:W-:Y:S05]  /*4b00*/  BRA.U !UP5, `(.L_x_66) ;  /* 0x000000010d387547 */ /* 0x000fea000b800000 */
[----:B------:R-:W-:Y:S01]  /*4b10*/  UPLOP3.LUT UP1, UPT, UPT, UPT, UP6, 0x80, 0x8 ;  /* 0x000000000008789c */ /* 0x000fe20003f2f060 */
[----:B-1----:R-:W-:Y:S01]  /*4b20*/  HFMA2 R0, -RZ, RZ, 0, 5.9604644775390625e-08 ;  /* 0x00000001ff007431 */ /* 0x002fe200000001ff */
[----:B------:R-:W1:Y:S01]  /*4b30*/  LDCU.64 UR8, c[0x0][0x358] ;  /* 0x00006b00ff0877ac */ /* 0x000e620008000a00 */
[----:B------:R-:W-:Y:S03]  /*4b40*/  IMAD.MOV.U32 R60, RZ, RZ, 0x1 ;  /* 0x00000001ff3c7424 */ /* 0x000fe600078e00ff */
[----:B------:R-:W-:Y:S05]  /*4b50*/  PLOP3.LUT P2, PT, PT, PT, UP1, 0x80, 0x8 ;  /* 0x000000000008781c */ /* 0x000fea0003f4f018 */
[----:B------:R-:W2:Y:S01]  /*4b60*/  @UP1 LDCU.64 UR4, c[0x0][0x988] ;  /* 0x00013100ff0417ac */ /* 0x000ea20008000a00 */
[----:B------:R-:W-:Y:S07]  /*4b70*/  @UP1 UIMAD UR6, UR52, UR54, URZ ;  /* 0x00000036340612a4 */ /* 0x000fee000f8e02ff */
[----:B------:R-:W-:Y:S01]  /*4b80*/  @!P2 PRMT R60, R0, 0x7610, R60 ;  /* 0x00007610003ca816 */ /* 0x000fe2000000003c */
[----:B--2---:R-:W-:Y:S06]  /*4b90*/  @UP1 UIMAD.WIDE UR4, UR6, 0x4, UR4 ;  /* 0x00000004060418a5 */ /* 0x004fec000f8e0204 */
[----:B------:R-:W-:Y:S01]  /*4ba0*/  IMAD.U32 R14, RZ, RZ, UR4 ;  /* 0x00000004ff0e7e24 */ /* 0x000fe2000f8e00ff */
[----:B------:R-:W-:Y:S04]  /*4bb0*/  MOV R15, UR5 ;  /* 0x00000005000f7c02 */ /* 0x000fe80008000f00 */
[----:B------:R-:W2:Y:S01]  /*4bc0*/  @!UP1 LDCU UR4, c[0x0][0x980] ;  /* 0x00013000ff0497ac */ /* 0x000ea20008000800 */
[----:B-1---5:R3:W5:Y:S02]  /*4bd0*/  @P2 LDG.E R27, desc[UR8][R14.64] ;  /* 0x000000080e1b2981 */ /* 0x022764000c1e1900 */
[----:B--23--:R-:W-:Y:S07]  /*4be0*/  @!P2 IMAD.U32 R27, RZ, RZ, UR4 ;  /* 0x00000004ff1bae24 */ /* 0x00cfee000f8e00ff */
.L_x_66:
[----:B-----5:R-:W-:Y:S01]  /*4bf0*/  @!P1 FSETP.EQ.AND P3, PT, R27, RZ, PT ;  /* 0x000000ff1b00920b */ /* 0x020fe20003f62000 */
[----:B------:R-:W-:Y:S01]  /*4c00*/  @!UPT UIADD3 URZ, UPT, UPT, URZ, URZ, URZ ;  /* 0x000000fffffff290 */ /* 0x000fe2000fffe0ff */
[----:B------:R-:W-:Y:S11]  /*4c10*/  @!P1 BRA `(.L_x_67) ;  /* 0x0000000000149947 */ /* 0x000ff60003800000 */
[----:B------:R-:W-:Y:S02]  /*4c20*/  LOP3.LUT P1, RZ, R60, 0xff, RZ, 0xc0, !PT ;  /* 0x000000ff3cff7812 */ /* 0x000fe4000782c0ff */
[----:B------:R-:W-:Y:S04]  /*4c30*/  PLOP3.LUT P3, PT, PT, PT, UP1, 0x80, 0x8 ;  /* 0x000000000008781c */ /* 0x000fe80003f6f018 */
[----:B------:R-:W-:Y:S07]  /*4c40*/  PLOP3.LUT P3, PT, P3, PT, PT, 0x8, 0x80 ;  /* 0x000000000080781c */ /* 0x000fee0001f6e170 */
[----:B------:R-:W-:Y:S11]  /*4c50*/  @P1 FSETP.EQ.AND P3, PT, R27, RZ, PT ;  /* 0x000000ff1b00120b */ /* 0x000ff60003f62000 */
[----:B------:R-:W-:Y:S02]  /*4c60*/  @!UPT UIADD3 URZ, UPT, UPT, URZ, URZ, URZ ;  /* 0x000000fffffff290 */ /* 0x000fe4000fffe0ff */
.L_x_67:
[----:B------:R-:W-:Y:S01]  /*4c70*/  USHF.L.U32 UR11, UR51, 0x7, URZ ;  /* 0x00000007330b7899 */ /* 0x000fe200080006ff */
[----:B------:R-:W2:Y:S01]  /*4c80*/  SYNCS.PHASECHK.TRANS64.TRYWAIT P1, [UR42+0x80], R9 ;  /* 0x00008009ff0075a7 */ /* 0x000ea2000802112a */
[----:B------:R-:W-:Y:S02]  /*4c90*/  UISETP.NE.AND UP0, UPT, UR60, 0x1, UPT ;  /* 0x000000013c00788c */ /* 0x000fe4000bf05270 */
[----:B------:R-:W-:Y:S01]  /*4ca0*/  UIMAD.WIDE.U32 UR4, UR11, UR61, URZ ;  /* 0x0000003d0b0472a5 */ /* 0x000fe2000f8e00ff */
[----:B------:R-:W-:Y:S04]  /*4cb0*/  ELECT P2, URZ, PT ;  /* 0x0000000000ff782f */ /* 0x000fe80003840000 */
[----:B------:R-:W-:Y:S02]  /*4cc0*/  PLOP3.LUT P2, PT, P3, P2, PT, 0xf2, 0x2f ;  /* 0x00000000002f781c */ /* 0x000fe40001f45e72 */
[----:B------:R-:W-:Y:S02]  /*4cd0*/  UMOV UR4, UR5 ;  /* 0x0000000500047c82 */ /* 0x000fe40008000000 */
[----:B------:R-:W-:Y:S04]  /*4ce0*/  USHF.R.U32.HI UR4, URZ, UR62, UR4 ;  /* 0x0000003eff047299 */ /* 0x000fe80008011604 */
[----:B------:R-:W-:Y:S02]  /*4cf0*/  USEL UR12, UR11, UR4, !UP0 ;  /* 0x000000040b0c7287 */ /* 0x000fe4000c000000 */
[----:B------:R-:W-:Y:S02]  /*4d00*/  UISETP.NE.AND UP0, UPT, UR63, 0x1, UPT ;  /* 0x000000013f00788c */ /* 0x000fe4000bf05270 */
[----:B------:R-:W-:Y:S02]  /*4d10*/  UIMAD.WIDE.U32 UR4, UR12, UR64, URZ ;  /* 0x000000400c0472a5 */ /* 0x000fe4000f8e00ff */
[----:B------:R-:W-:Y:S01]  /*4d20*/  UIADD3 UR6, UPT, UPT, -UR12, URZ, URZ ;  /* 0x000000ff0c067290 */ /* 0x000fe2000fffe1ff */
[----:B-1----:R-:W-:Y:S03]  /*4d30*/  @!P2 IMAD.MOV.U32 R0, RZ, 0x20, RZ ;  /* 0x00000020ff00a824 */ /* 0x002fe600078e00ff */
[----:B------:R-:W-:Y:S01]  /*4d40*/  UIMAD UR11, UR60, UR6, UR11 ;  /* 0x000000063c0b72a4 */ /* 0x000fe2000f8e020b */
[----:B------:R-:W-:Y:S01]  /*4d50*/  @!P2 IMAD.MOV.U32 R0, RZ, 0x400, R0 ;  /* 0x00000400ff00a824 */ /* 0x000fe200078e0000 */
[----:B------:R-:W-:Y:S02]  /*4d60*/  UMOV UR4, UR5 ;  /* 0x0000000500047c82 */ /* 0x000fe40008000000 */
[----:B------:R-:W-:Y:S04]  /*4d70*/  USHF.R.U32.HI UR4, URZ, UR65, UR4 ;  /* 0x00000041ff047299 */ /* 0x000fe80008011604 */
[----:B------:R-:W-:Y:S02]  /*4d80*/  USEL UR13, UR12, UR4, !UP0 ;  /* 0x000000040c0d7287 */ /* 0x000fe4000c000000 */
[----:B------:R-:W-:Y:S02]  /*4d90*/  UISETP.NE.AND UP0, UPT, UR66, 0x1, UPT ;  /* 0x000000014200788c */ /* 0x000fe4000bf05270 */
[----:B------:R-:W-:Y:S07]  /*4da0*/  UIMAD.WIDE.U32 UR4, UR13, UR67, URZ ;  /* 0x000000430d0472a5 */ /* 0x000fee000f8e00ff */
[----:B------:R-:W-:Y:S02]  /*4db0*/  UMOV UR4, UR5 ;  /* 0x0000000500047c82 */ /* 0x000fe40008000000 */
[----:B------:R-:W-:Y:S04]  /*4dc0*/  USHF.R.U32.HI UR4, URZ, UR74, UR4 ;  /* 0x0000004aff047299 */ /* 0x000fe80008011604 */
[----:B------:R-:W-:Y:S02]  /*4dd0*/  USEL UR14, UR13, UR4, !UP0 ;  /* 0x000000040d0e7287 */ /* 0x000fe4000c000000 */
[----:B------:R-:W-:Y:S02]  /*4de0*/  UIADD3 UR4, UPT, UPT, -UR13, URZ, URZ ;  /* 0x000000ff0d047290 */ /* 0x000fe4000fffe1ff */
[----:B------:R-:W-:Y:S02]  /*4df0*/  UIADD3 UR5, UPT, UPT, -UR14, URZ, URZ ;  /* 0x000000ff0e057290 */ /* 0x000fe4000fffe1ff */
[----:B------:R-:W-:Y:S02]  /*4e00*/  UIMAD UR12, UR63, UR4, UR12 ;  /* 0x000000043f0c72a4 */ /* 0x000fe4000f8e020c */
[----:B------:R-:W-:Y:S01]  /*4e10*/  UIMAD UR13, UR66, UR5, UR13 ;  /* 0x00000005420d72a4 */ /* 0x000fe2000f8e020d */
[----:B--2---:R-:W-:Y:S11]  /*4e20*/  @!P1 BRA `(.L_x_68) ;  /* 0x0000007400bc9947 */ /* 0x004ff60003800000 */
.L_x_192:
[----:B------:R-:W-:Y:S01]  /*4e30*/  @!P2 R2UR UR4, R0 ;  /* 0x000000000004a2ca */ /* 0x000fe200000e0000 */
[----:B------:R-:W-:Y:S01]  /*4e40*/  VOTEU.ALL UP0, P2 ;  /* 0x0000000000ff7886 */ /* 0x000fe20001000000 */
[----:B-1----:R-:W-:Y:S04]  /*4e50*/  @!P2 IADD3 R2, P1, PT, R12, 0x680, RZ ;  /* 0x000006800c02a810 */ /* 0x002fe80007f3e0ff */
[----:B------:R-:W-:Y:S01]  /*4e60*/  @!P2 R2UR UR5, R2 ;  /* 0x000000000205a2ca */ /* 0x000fe200000e0000 */
[----:B------:R-:W-:Y:S01]  /*4e70*/  @!P2 IMAD.X R0, RZ, RZ, R13, P1 ;  /* 0x000000ffff00a224 */ /* 0x000fe200008e060d */
[----:B------:R-:W-:Y:S05]  /*4e80*/  @!UP0 UIADD3 UR8, UPT, UPT, UR42, 0x200, URZ ;  /* 0x000002002a088890 */ /* 0x000fea000fffe0ff */
[----:B------:R-:W-:Y:S01]  /*4e90*/  @!UP0 UPRMT UR6, UR4, 0x5410, URZ ;  /* 0x0000541004068896 */ /* 0x000fe200080000ff */
[----:B------:R-:W-:Y:S01]  /*4ea0*/  @!P2 R2UR UR4, R0 ;  /* 0x000000000004a2ca */ /* 0x000fe200000e0000 */
[----:B------:R-:W-:Y:S01]  /*4eb0*/  VOTEU.ALL UP0, P2 ;  /* 0x0000000000ff7886 */ /* 0x000fe20001000000 */
[----:B------:R-:W-:Y:S03]  /*4ec0*/  @!P2 IMAD.MOV.U32 R0, RZ, RZ, 0x2000 ;  /* 0x00002000ff00a424 */ /* 0x000fe600078e00ff */
[----:B------:R-:W-:Y:S01]  /*4ed0*/  IMAD.U32 R14, RZ, RZ, UR5 ;  /* 0x00000005ff0e7e24 */ /* 0x000fe2000f8e00ff */
[----:B------:R-:W-:Y:S01]  /*4ee0*/  @!UP0 UMOV UR9, UR44 ;  /* 0x0000002c00098c82 */ /* 0x000fe20008000000 */
[----:B------:R-:W-:Y:S06]  /*4ef0*/  @!UP0 UMOV UR10, UR43 ;  /* 0x0000002b000a8c82 */ /* 0x000fec0008000000 */
[----:B------:R-:W-:Y:S01]  /*4f00*/  IMAD.U32 R15, RZ, RZ, UR4 ;  /* 0x00000004ff0f7e24 */ /* 0x000fe2000f8e00ff */
[----:B------:R-:W-:Y:S04]  /*4f10*/  @!P2 R2UR UR4, R14 ;  /* 0x000000000e04a2ca */ /* 0x000fe800000e0000 */
[----:B------:R-:W-:Y:S11]  /*4f20*/  @!P2 R2UR UR5, R15 ;  /* 0x000000000f05a2ca */ /* 0x000ff600000e0000 */
[----:B------:R-:W-:Y:S02]  /*4f30*/  @!UPT UIADD3 URZ, UPT, UPT, URZ, URZ, URZ ;  /* 0x000000fffffff290 */ /* 0x000fe4000fffe0ff */
[----:B------:R1:W-:Y:S01]  /*4f40*/  @!UP0 UTMALDG.5D.IM2COL [UR8], [UR4], UR6 ;  /* 0x00000008040083b4 */ /* 0x0003e20008060006 */
[----:B------:R2:W-:Y:S01]  /*4f50*/  @!P2 SYNCS.ARRIVE.TRANS64.RED.A0TR RZ, [UR42+0x60], R0 ;  /* 0x00006000ffffa9a7 */ /* 0x0005e2000830042a */
[----:B------:R-:W-:Y:S01]  /*4f60*/  SYNCS.ARRIVE.TRANS64.RED.A1T0 RZ, [UR48], RZ ;  /* 0x000000ffffff79a7 */ /* 0x000fe20008100430 */
[----:B--2---:R-:W-:Y:S01]  /*4f70*/  @!P2 IMAD.MOV.U32 R0, RZ, 0x20, RZ ;  /* 0x00000020ff00a824 */ /* 0x004fe200078e00ff */
[----:B------:R-:W2:Y:S03]  /*4f80*/  SYNCS.PHASECHK.TRANS64.TRYWAIT P1, [UR42+0x88], R9 ;  /* 0x00008809ff0075a7 */ /* 0x000ea6000802112a */
[----:B------:R-:W-:Y:S01]  /*4f90*/  @!P2 IMAD.MOV.U32 R0, RZ, 0x400, R0 ;  /* 0x00000400ff00a824 */ /* 0x000fe200078e0000 */
[----:B-12---:R-:W-:Y:S06]  /*4fa0*/  @!P1 BRA `(.L_x_69) ;  /* 0x0000007400749947 */ /* 0x006fec0003800000 */
.L_x_194:
[----:B------:R-:W-:Y:S01]  /*4fb0*/  @!P2 R2UR UR4, R0 ;  /* 0x000000000004a2ca */ /* 0x000fe200000e0000 */
[----:B------:R-:W-:Y:S01]  /*4fc0*/  VOTEU.ALL UP0, P2 ;  /* 0x0000000000ff7886 */ /* 0x000fe20001000000 */
[----:B-1----:R-:W-:Y:S01]  /*4fd0*/  @!P2 IADD3 R2, P1, PT, R12, 0x680, RZ ;  /* 0x000006800c02a810 */ /* 0x002fe20007f3e0ff */
[----:B------:R-:W-:Y:S01]  /*4fe0*/  UMOV UR35, UR11 ;  /* 0x0000000b00237c82 */ /* 0x000fe20008000000 */
[----:B------:R-:W-:Y:S01]  /*4ff0*/  UMOV UR36, UR12 ;  /* 0x0000000c00247c82 */ /* 0x000fe20008000000 */
[----:B------:R-:W-:Y:S01]  /*5000*/  UMOV UR37, UR13 ;  /* 0x0000000d00257c82 */ /* 0x000fe20008000000 */
[----:B------:R-:W-:Y:S01]  /*5010*/  @!P2 R2UR UR5, R2 ;  /* 0x000000000205a2ca */ /* 0x000fe200000e0000 */
[----:B------:R-:W-:Y:S01]  /*5020*/  @!P2 IMAD.X R0, RZ, RZ, R13, P1 ;  /* 0x000000ffff00a224 */ /* 0x000fe200008e060d */
[----:B------:R-:W-:Y:S02]  /*5030*/  @!UP0 UIADD3 UR34, UPT, UPT, UR43, 0x10, URZ ;  /* 0x000000102b228890 */ /* 0x000fe4000fffe0ff */
[----:B------:R-:W-:Y:S01]  /*5040*/  @!UP0 UIADD3 UR32, UPT, UPT, UR42, 0x2200, URZ ;  /* 0x000022002a208890 */ /* 0x000fe2000fffe0ff */
[----:B------:R-:W-:Y:S02]  /*5050*/  UMOV UR38, UR14 ;  /* 0x0000000e00267c82 */ /* 0x000fe40008000000 */
[----:B------:R-:W-:Y:S01]  /*5060*/  @!UP0 UPRMT UR6, UR4, 0x5410, URZ ;  /* 0x0000541004068896 */ /* 0x000fe200080000ff */
[----:B------:R-:W-:Y:S01]  /*5070*/  @!P2 R2UR UR4, R0 ;  /* 0x000000000004a2ca */ /* 0x000fe200000e0000 */
[----:B------:R-:W-:Y:S01]  /*5080*/  VOTEU.ALL UP0, P2 ;  /* 0x0000000000ff7886 */ /* 0x000fe20001000000 */
[----:B------:R-:W-:Y:S03]  /*5090*/  @!P2 IMAD.MOV.U32 R0, RZ, RZ, 0x2000 ;  /* 0x00002000ff00a424 */ /* 0x000fe600078e00ff */
[----:B------:R-:W-:Y:S08]  /*50a0*/  IMAD.U32 R14, RZ, RZ, UR5 ;  /* 0x00000005ff0e7e24 */ /* 0x000ff0000f8e00ff */
        /* <DEDUP_REMOVED lines=11> */
.L_x_196:
        /* <DEDUP_REMOVED lines=27> */
.L_x_198:
        /* <DEDUP_REMOVED lines=8> */
[----:B------:R-:W-:Y:S01]  /*5390*/  @!UP0 UIADD3 UR18, UPT, UPT, UR43, 0x30, URZ ;  /* 0x000000302b128890 */ /* 0x000fe2000fffe0ff */
[----:B------:R-:W-:Y:S01]  /*53a0*/  SHF.L.U32 R8, RZ, 0x1f, RZ ;  /* 0x0000001fff087819 */ /* 0x000fe200000006ff */
        /* <DEDUP_REMOVED lines=18> */
.L_x_200:
[----:B------:R-:W-:Y:S01]  /*54d0*/  @!P2 R2UR UR4, R0 ;  /* 0x000000000004a2ca */ /* 0x000fe200000e0000 */
[----:B------:R-:W-:Y:S01]  /*54e0*/  VOTEU.ALL UP0, P2 ;  /* 0x0000000000ff7886 */ /* 0x000fe20001000000 */
[----:B-1----:R-:W-:Y:S04]  /*54f0*/  @!P2 IADD3 R2, P1, PT, R12, 0x680, RZ ;  /* 0x000006800c02a810 */ /* 0x002fe80007f3e0ff */
[----:B------:R-:W-:Y:S01]  /*5500*/  @!P2 R2UR UR5, R2 ;  /* 0x000000000205a2ca */ /* 0x000fe200000e0000 */
[----:B------:R-:W-:Y:S01]  /*5510*/  @!P2 IMAD.X R0, RZ, RZ, R13, P1 ;  /* 0x000000ffff00a224 */ /* 0x000fe200008e060d */
[----:B------:R-:W-:Y:S02]  /*5520*/  @!UP0 UIADD3 UR10, UPT, UPT, UR43, 0x40, URZ ;  /* 0x000000402b0a8890 */ /* 0x000fe4000fffe0ff */
[----:B------:R-:W-:Y:S03]  /*5530*/  @!UP0 UIADD3 UR8, UPT, UPT, UR42, 0x200, URZ ;  /* 0x000002002a088890 */ /* 0x000fe6000fffe0ff */
[----:B------:R-:W-:Y:S01]  /*5540*/  @!UP0 UPRMT UR6, UR4, 0x5410, URZ ;  /* 0x0000541004068896 */ /* 0x000fe200080000ff */
[----:B------:R-:W-:Y:S01]  /*5550*/  @!P2 R2UR UR4, R0 ;  /* 0x000000000004a2ca */ /* 0x000fe200000e0000 */
[----:B------:R-:W-:Y:S01]  /*5560*/  VOTEU.ALL UP0, P2 ;  /* 0x0000000000ff7886 */ /* 0x000fe20001000000 */
[----:B------:R-:W-:Y:S03]  /*5570*/  @!P2 IMAD.MOV.U32 R0, RZ, RZ, 0x2000 ;  /* 0x00002000ff00a424 */ /* 0x000fe600078e00ff */
[----:B------:R-:W-:Y:S01]  /*5580*/  IMAD.U32 R14, RZ, RZ, UR5 ;  /* 0x00000005ff0e7e24 */ /* 0x000fe2000f8e00ff */
[----:B------:R-:W-:Y:S07]  /*5590*/  @!UP0 UMOV UR9, UR44 ;  /* 0x0000002c00098c82 */ /* 0x000fee0008000000 */
        /* <DEDUP_REMOVED lines=11> */
.L_x_202:
[----:B------:R-:W-:Y:S01]  /*5650*/  @!P2 R2UR UR4, R0 ;  /* 0x000000000004a2ca */ /* 0x000fe200000e0000 */
[----:B------:R-:W-:Y:S01]  /*5660*/  VOTEU.ALL UP0, P2 ;  /* 0x0000000000ff7886 */ /* 0x000fe20001000000 */
[----:B-1----:R-:W-:Y:S01]  /*5670*/  @!P2 IADD3 R2, P1, PT, R12, 0x680, RZ ;  /* 0x000006800c02a810 */ /* 0x002fe20007f3e0ff */
[----:B------:R-:W-:Y:S03]  /*5680*/  UMOV UR9, UR33 ;  /* 0x0000002100097c82 */ /* 0x000fe60008000000 */
        /* <DEDUP_REMOVED lines=20> */
.L_x_204:
[----:B------:R-:W-:Y:S01]  /*57d0*/  @!P2 R2UR UR4, R0 ;  /* 0x000000000004a2ca */ /* 0x000fe200000e0000 */
[----:B------:R-:W-:Y:S01]  /*57e0*/  VOTEU.ALL UP0, P2 ;  /* 0x0000000000ff7886 */ /* 0x000fe20001000000 */
[----:B-1----:R-:W-:Y:S01]  /*57f0*/  @!P2 IADD3 R2, P1, PT, R12, 0x680, RZ ;  /* 0x000006800c02a810 */ /* 0x002fe20007f3e0ff */
[----:B------:R-:W-:Y:S01]  /*5800*/  UMOV UR9, UR25 ;  /* 0x0000001900097c82 */ /* 0x000fe20008000000 */
[----:B------:R-:W-:Y:S02]  /*5810*/  @P0 SHF.R.U32.HI R4, RZ, 0x10, R5 ;  /* 0x00000010ff040819 */ /* 0x000fe40000011605 */
[----:B------:R-:W-:Y:S01]  /*5820*/  @!P2 R2UR UR5, R2 ;  /* 0x000000000205a2ca */ /* 0x000fe200000e0000 */
[----:B------:R-:W-:Y:S01]  /*5830*/  @!P2 IMAD.X R0, RZ, RZ, R13, P1 ;  /* 0x000000ffff00a224 */ /* 0x000fe200008e060d */
[----:B------:R-:W-:Y:S01]  /*5840*/  @!UP0 UIADD3 UR10, UPT, UPT, UR43, 0x60, URZ ;  /* 0x000000602b0a8890 */ /* 0x000fe2000fffe0ff */
[----:B------:R-:W-:Y:S01]  /*5850*/  @P0 R2UR UR52, R4 ;  /* 0x00000000043402ca */ /* 0x000fe200000e0000 */
        /* <DEDUP_REMOVED lines=13> */
[----:B------:R-:W2:Y:S02]  /*5930*/  SYNCS.PHASECHK.TRANS64.TRYWAIT P1, [UR42+0x98], R8 ;  /* 0x00009808ff0075a7 */ /* 0x000ea4000802112a */
[----:B-12---:R-:W-:Y:S05]  /*5940*/  @!P1 BRA `(.L_x_75) ;  /* 0x0000006c009c9947 */ /* 0x006fea0003800000 */
.L_x_206:
[----:B-1----:R-:W-:Y:S01]  /*5950*/  @!P2 IMAD.MOV.U32 R0, RZ, 0x20, RZ ;  /* 0x00000020ff00a824 */ /* 0x002fe200078e00ff */
[----:B------:R-:W-:Y:S01]  /*5960*/  @!P2 IADD3 R2, P0, PT, R12, 0x680, RZ ;  /* 0x000006800c02a810 */ /* 0x000fe20007f1e0ff */
[----:B------:R-:W-:Y:S01]  /*5970*/  VOTEU.ALL UP0, P2 ;  /* 0x0000000000ff7886 */ /* 0x000fe20001000000 */
[----:B------:R-:W-:Y:S01]  /*5980*/  UMOV UR9, UR17 ;  /* 0x0000001100097c82 */ /* 0x000fe20008000000 */
[----:B------:R-:W-:Y:S01]  /*5990*/  @!P2 IMAD.MOV.U32 R0, RZ, 0x400, R0 ;  /* 0x00000400ff00a824 */ /* 0x000fe200078e0000 */
[----:B------:R-:W-:Y:S01]  /*59a0*/  @!P2 R2UR UR5, R2 ;  /* 0x000000000205a2ca */ /* 0x000fe200000e0000 */
[----:B------:R-:W-:Y:S01]  /*59b0*/  UIADD3 UR20, UPT, UPT, UR15, UR68, URZ ;  /* 0x000000440f147290 */ /* 0x000fe2000fffe0ff */
[----:B------:R-:W-:Y:S01]  /*59c0*/  LOP3.LUT R10, R10, 0x1, RZ, 0x3c, !PT ;  /* 0x000000010a0a7812 */ /* 0x000fe200078e3cff */
[----:B------:R-:W-:Y:S01]  /*59d0*/  @!UP0 UIADD3 UR10, UPT, UPT, UR43, 0x70, URZ ;  /* 0x000000702b0a8890 */ /* 0x000fe2000fffe0ff */
[----:B------:R-:W-:Y:S01]  /*59e0*/  @!P2 R2UR UR4, R0 ;  /* 0x000000000004a2ca */ /* 0x000fe200000e0000 */
[----:B------:R-:W-:Y:S01]  /*59f0*/  @!P2 IMAD.X R0, RZ, RZ, R13, P0 ;  /* 0x000000ffff00a224 */ /* 0x000fe200000e060d */
[----:B------:R-:W-:Y:S02]  /*5a00*/  @!UP0 UIADD3 UR8, UPT, UPT, UR42, 0x6200, URZ ;  /* 0x000062002a088890 */ /* 0x000fe4000fffe0ff */
[----:B------:R-:W-:Y:S02]  /*5a10*/  UIADD3 UR51, UPT, UPT, UR23, UR53, URZ ;  /* 0x0000003517337290 */ /* 0x000fe4000fffe0ff */
[----:B------:R-:W-:Y:S03]  /*5a20*/  UPLOP3.LUT UP2, UPT, UPT, UPT, UPT, 0x80, 0x8 ;  /* 0x000000000008789c */ /* 0x000fe60003f4f070 */
[----:B------:R-:W-:Y:S04]  /*5a30*/  IMAD.U32 R4, RZ, RZ, UR5 ;  /* 0x00000005ff047e24 */ /* 0x000fe8000f8e00ff */
[----:B------:R-:W-:Y:S01]  /*5a40*/  @!UP0 UPRMT UR6, UR4, 0x5410, URZ ;  /* 0x0000541004068896 */ /* 0x000fe200080000ff */
[----:B------:R-:W-:Y:S01]  /*5a50*/  @!P2 R2UR UR4, R0 ;  /* 0x000000000004a2ca */ /* 0x000fe200000e0000 */
[----:B------:R-:W-:Y:S11]  /*5a60*/  VOTEU.ALL UP0, P2 ;  /* 0x0000000000ff7886 */ /* 0x000ff60001000000 */
[----:B------:R-:W-:Y:S01]  /*5a70*/  @!UPT UIADD3 URZ, UPT, UPT, URZ, URZ, URZ ;  /* 0x000000fffffff290 */ /* 0x000fe2000fffe0ff */
[----:B------:R-:W-:Y:S01]  /*5a80*/  IMAD.U32 R5, RZ, RZ, UR4 ;  /* 0x00000004ff057e24 */ /* 0x000fe2000f8e00ff */
[----:B------:R-:W-:Y:S04]  /*5a90*/  @!P2 R2UR UR4, R4 ;  /* 0x000000000404a2ca */ /* 0x000fe800000e0000 */
[----:B------:R-:W-:Y:S11]  /*5aa0*/  @!P2 R2UR UR5, R5 ;  /* 0x000000000505a2ca */ /* 0x000ff600000e0000 */
[----:B------:R-:W-:Y:S02]  /*5ab0*/  @!UPT UIADD3 URZ, UPT, UPT, URZ, URZ, URZ ;  /* 0x000000fffffff290 */ /* 0x000fe4000fffe0ff */
[----:B------:R1:W-:Y:S01]  /*5ac0*/  @!UP0 UTMALDG.5D.IM2COL [UR8], [UR4], UR6 ;  /* 0x00000008040083b4 */ /* 0x0003e20008060006 */
[----:B------:R1:W-:Y:S01]  /*5ad0*/  @!P2 SYNCS.ARRIVE.TRANS64.RED.A0TR RZ, [UR42+0x78], R3 ;  /* 0x00007803ffffa9a7 */ /* 0x0003e2000830042a */
[----:B------:R-:W-:Y:S01]  /*5ae0*/  SYNCS.ARRIVE.TRANS64.RED.A1T0 RZ, [UR45], RZ ;  /* 0x000000ffffff79a7 */ /* 0x000fe2000810042d */
[----:B------:R-:W-:Y:S05]  /*5af0*/  BRA.U UP3, `(.L_x_76) ;  /* 0xffffffe903787547 */ /* 0x000fea000b83ffff */
[----:B------:R-:W2:Y:S02]  /*5b00*/  SYNCS.PHASECHK.TRANS64.TRYWAIT P0, [UR42+0x80], R9 ;  /* 0x00008009ff0075a7 */ /* 0x000ea4000800112a */
[----:B--2---:R-:W-:Y:S05]  /*5b10*/  @!P0 BRA `(.L_x_77) ;  /* 0x0000006c00408947 */ /* 0x004fea0003800000 */
.L_x_208:
[----:B------:R-:W3:Y:S02]  /*5b20*/  SYNCS.PHASECHK.TRANS64.TRYWAIT P0, [UR42+0x88], R9 ;  /* 0x00008809ff0075a7 */ /* 0x000ee4000800112a */
[----:B---3--:R-:W-:Y:S05]  /*5b30*/  @!P0 BRA `(.L_x_78) ;  /* 0x0000006c00508947 */ /* 0x008fea0003800000 */
.L_x_210:
[----:B------:R-:W3:Y:S01]  /*5b40*/  SYNCS.PHASECHK.TRANS64.TRYWAIT P0, [UR42+0x90], R9 ;  /* 0x00009009ff0075a7 */ /* 0x000ee2000800112a */
[----:B--2---:R-:W-:Y:S01]  /*5b50*/  HFMA2 R0, -RZ, RZ, 0, 5.9604644775390625e-08 ;  /* 0x00000001ff007431 */ /* 0x004fe200000001ff */
[----:B---3--:R-:W-:Y:S06]  /*5b60*/  @!P0 BRA `(.L_x_79) ;  /* 0x0000006c005c8947 */ /* 0x008fec0003800000 */
.L_x_212:
[----:B--2---:R-:W-:Y:S02]  /*5b70*/  MOV R2, UR42 ;  /* 0x0000002a00027c02 */ /* 0x004fe40008000f00 */
[----:B------:R-:W-:-:S07]  /*5b80*/  SHF.L.U32 R0, R0, 0x1f, RZ ;  /* 0x0000001f00007819 */ /* 0x000fce00000006ff */
.L_x_80:
[----:B--2---:R2:W3:Y:S02]  /*5b90*/  SYNCS.PHASECHK.TRANS64.TRYWAIT P0, [R2+URZ+0x98], R0 ;  /* 0x00009800020075a7 */ /* 0x0044e400080011ff */
[----:B---3--:R-:W-:Y:S05]  /*5ba0*/  @!P0 NANOSLEEP.SYNCS 0x989680 ;  /* 0x009896800000895d */ /* 0x008fea0003900000 */
[----:B------:R-:W3:Y:S02]  /*5bb0*/  @!P0 SYNCS.PHASECHK.TRANS64 P0, [R2+URZ+0x98], R0 ;  /* 0x00009800020085a7 */ /* 0x000ee400080010ff */
[----:B-1-3--:R-:W-:Y:S05]  /*5bc0*/  @P0 EXIT ;  /* 0x000000000000094d */ /* 0x00afea0003800000 */
[----:B------:R-:W-:Y:S05]  /*5bd0*/  BRA `(.L_x_80) ;  /* 0xfffffffc00ec7947 */ /* 0x000fea000383ffff */
.L_x_61:
[----:B------:R-:W-:-:S06]  /*5be0*/  UISETP.GE.AND UP0, UPT, UR18, 0x4, UPT ;  /* 0x000000041200788c */ /* 0x000fcc000bf06270 */
[----:B------:R-:W-:-:S13]  /*5bf0*/  PLOP3.LUT P0, PT, PT, PT, UP0, 0x80, 0x8 ;  /* 0x000000000008781c */ /* 0x000fda0003f0f008 */
[----:B-1----:R-:W-:Y:S05]  /*5c00*/  @!P0 EXIT ;  /* 0x000000000000894d */ /* 0x002fea0003800000 */
[----:B------:R-:W1:Y:S08]  /*5c10*/  S2UR UR4, SR_CgaCtaId ;  /* 0x00000000000479c3 */ /* 0x000e700000008800 */
[----:B------:R-:W-:Y:S01]  /*5c20*/  BAR.SYNC.DEFER_BLOCKING 0x6, 0xa0 ;  /* 0x0182800000007b1d */ /* 0x000fe20000010000 */
[C---:B------:R-:W-:Y:S01]  /*5c30*/  IMAD.SHL.U32 R0, R58.reuse, 0x10, RZ ;  /* 0x000000103a007824 */ /* 0x040fe200078e00ff */
[C---:B------:R-:W-:Y:S01]  /*5c40*/  SHF.L.U32 R23, R58.reuse, 0x10, RZ ;  /* 0x000000103a177819 */ /* 0x040fe200000006ff */
[C---:B------:R-:W-:Y:S01]  /*5c50*/  IMAD.SHL.U32 R57, R58.reuse, 0x2, RZ ;  /* 0x000000023a397824 */ /* 0x040fe200078e00ff */
[----:B------:R-:W-:Y:S01]  /*5c60*/  LOP3.LUT R59, R58, 0x60, RZ, 0xc0, !PT ;  /* 0x000000603a3b7812 */ /* 0x000fe200078ec0ff */
[----:B------:R-:W-:Y:S01]  /*5c70*/  HFMA2 R55, -RZ, RZ, 0, 0 ;  /* 0x00000000ff377431 */ /* 0x000fe200000001ff */
[----:B------:R-:W-:-:S02]  /*5c80*/  UMOV UR49, 0x400 ;  /* 0x0000040000317882 */ /* 0x000fc40000000000 */
[----:B------:R-:W2:Y:S01]  /*5c90*/  LDC.64 R50, c[0x0][0x9b0] ;  /* 0x00026c00ff327b82 */ /* 0x000ea20000000a00 */
[----:B------:R-:W3:Y:S01]  /*5ca0*/  LDCU.128 UR8, c[0x0][0xb80] ;  /* 0x00017000ff0877ac */ /* 0x000ee20008000c00 */
[----:B------:R-:W-:Y:S01]  /*5cb0*/  LOP3.LUT R4, R0, 0x60, RZ, 0xc0, !PT ;  /* 0x0000006000047812 */ /* 0x000fe200078ec0ff */
[----:B------:R-:W-:Y:S01]  /*5cc0*/  IMAD.MOV.U32 R56, RZ, RZ, RZ ;  /* 0x000000ffff387224 */ /* 0x000fe200078e00ff */
[----:B------:R-:W-:Y:S01]  /*5cd0*/  LOP3.LUT R70, R58, 0x2, RZ, 0xc0, !PT ;  /* 0x000000023a467812 */ /* 0x000fe200078ec0ff */
[----:B------:R-:W4:Y:S01]  /*5ce0*/  LDCU UR63, c[0x0][0x370] ;  /* 0x00006e00ff3f77ac */ /* 0x000f220008000800 */
[----:B------:R-:W-:Y:S02]  /*5cf0*/  LOP3.LUT R57, R4, 0xc, R57, 0xf8, !PT ;  /* 0x0000000c04397812 */ /* 0x000fe400078ef839 */
[----:B------:R-:W2:Y:S01]  /*5d00*/  LDC.64 R48, c[0x0][0x9a8] ;  /* 0x00026a00ff307b82 */ /* 0x000ea20000000a00 */
[----:B------:R-:W-:Y:S01]  /*5d10*/  LOP3.LUT R58, R58, 0x4, RZ, 0xc0, !PT ;  /* 0x000000043a3a7812 */ /* 0x000fe200078ec0ff */
[----:B------:R-:W2:Y:S01]  /*5d20*/  LDCU.64 UR54, c[0x0][0x348] ;  /* 0x00006900ff3677ac */ /* 0x000ea20008000a00 */
[----:B------:R-:W-:-:S02]  /*5d30*/  LOP3.LUT R57, R57, 0x790, R0, 0xf8, !PT ;  /* 0x0000079039397812 */ /* 0x000fc400078ef800 */
[----:B------:R-:W-:Y:S01]  /*5d40*/  MOV R22, RZ ;  /* 0x000000ff00167202 */ /* 0x000fe20000000f00 */
[----:B------:R-:W2:Y:S01]  /*5d50*/  LDCU UR48, c[0x0][0xc0c] ;  /* 0x00018180ff3077ac */ /* 0x000ea20008000800 */
[----:B------:R-:W-:Y:S01]  /*5d60*/  LOP3.LUT R23, R23, 0x600000, RZ, 0xc0, !PT ;  /* 0x0060000017177812 */ /* 0x000fe200078ec0ff */
[----:B-1----:R-:W-:Y:S01]  /*5d70*/  ULEA UR49, UR4, UR49, 0x18 ;  /* 0x0000003104317291 */ /* 0x002fe2000f8ec0ff */
[----:B---3--:R-:W-:Y:S01]  /*5d80*/  IMAD.U32 R67, RZ, RZ, UR8 ;  /* 0x00000008ff437e24 */ /* 0x008fe2000f8e00ff */
[----:B------:R-:W1:Y:S01]  /*5d90*/  LDCU.64 UR4, c[0x0][0x990] ;  /* 0x00013200ff0477ac */ /* 0x000e620008000a00 */
[----:B------:R-:W-:Y:S01]  /*5da0*/  MOV R66, UR9 ;  /* 0x0000000900427c02 */ /* 0x000fe20008000f00 */
[----:B------:R-:W-:Y:S02]  /*5db0*/  IMAD.U32 R65, RZ, RZ, UR10 ;  /* 0x0000000aff417e24 */ /* 0x000fe4000f8e00ff */
[----:B------:R-:W-:Y:S01]  /*5dc0*/  IMAD.U32 R64, RZ, RZ, UR11 ;  /* 0x0000000bff407e24 */ /* 0x000fe2000f8e00ff */
[----:B------:R-:W3:Y:S02]  /*5dd0*/  LDCU UR38, c[0x0][0xc30] ;  /* 0x00018600ff2677ac */ /* 0x000ee40008000800 */
[----:B------:R-:W4:Y:S01]  /*5de0*/  LDS R2, [UR49+0x100] ;  /* 0x00010031ff027984 */ /* 0x000f220008000800 */
[----:B------:R-:W2:Y:S01]  /*5df0*/  LDCU.64 UR60, c[0x0][0x988] ;  /* 0x00013100ff3c77ac */ /* 0x000ea20008000a00 */
[----:B------:R-:W2:Y:S01]  /*5e00*/  LDCU.64 UR46, c[0x0][0xc28] ;  /* 0x00018500ff2e77ac */ /* 0x000ea20008000a00 */
[----:B------:R-:W2:Y:S01]  /*5e10*/  LDCU.128 UR56, c[0x0][0xc10] ;  /* 0x00018200ff3877ac */ /* 0x000ea20008000c00 */
[----:B-1----:R-:W-:Y:S01]  /*5e20*/  MOV R63, UR4 ;  /* 0x00000004003f7c02 */ /* 0x002fe20008000f00 */
[----:B------:R-:W-:Y:S01]  /*5e30*/  IMAD.U32 R62, RZ, RZ, UR5 ;  /* 0x00000005ff3e7e24 */ /* 0x000fe2000f8e00ff */
[----:B------:R-:W-:Y:S01]  /*5e40*/  UIADD3 UR4, UPT, UPT, UR49, 0x200, URZ ;  /* 0x0000020031047890 */ /* 0x000fe2000fffe0ff */
[----:B------:R-:W1:Y:S05]  /*5e50*/  LDCU UR62, c[0x0][0x374] ;  /* 0x00006e80ff3e77ac */ /* 0x000e6a0008000800 */
[----:B------:R-:W-:Y:S01]  /*5e60*/  IMAD.U32 R52, RZ, RZ, UR4 ;  /* 0x00000004ff347e24 */ /* 0x000fe2000f8e00ff */
[----:B------:R-:W-:Y:S01]  /*5e70*/  UMOV UR53, URZ ;  /* 0x000000ff00357c82 */ /* 0x000fe20008000000 */
[----:B------:R-:W-:-:S02]  /*5e80*/  UMOV UR50, URZ ;  /* 0x000000ff00327c82 */ /* 0x000fc40008000000 */
[----:B------:R-:W-:-:S04]  /*5e90*/  IMAD R57, R57, 0x4, R52 ;  /* 0x0000000439397824 */ /* 0x000fc800078e0234 */
[--C-:B------:R-:W-:Y:S02]  /*5ea0*/  IMAD R70, R70, -0x10, R57.reuse ;  /* 0xfffffff046467824 */ /* 0x100fe400078e0239 */
[----:B------:R-:W-:Y:S02]  /*5eb0*/  IMAD R69, R58, -0x10, R57 ;  /* 0xfffffff03a457824 */ /* 0x000fe400078e0239 */
[C---:B----4-:R-:W-:Y:S01]  /*5ec0*/  VIADD R3, R2.reuse, 0x80 ;  /* 0x0000008002037836 */ /* 0x050fe20000000000 */
[----:B------:R-:W-:-:S04]  /*5ed0*/  LOP3.LUT R2, R2, 0xffff, RZ, 0xc0, !PT ;  /* 0x0000ffff02027812 */ /* 0x000fc800078ec0ff */
[----:B------:R-:W-:-:S05]  /*5ee0*/  LOP3.LUT R3, R3, 0xffff, RZ, 0xc0, !PT ;  /* 0x0000ffff03037812 */ /* 0x000fca00078ec0ff */
[----:B-123--:R4:W-:Y:S02]  /*5ef0*/  STL.64 [R1], R2 ;  /* 0x0000000201007387 */ /* 0x00e9e40000100a00 */
.L_x_156:
[----:B----4-:R-:W-:Y:S04]  /*5f00*/  SHF.L.U32 R2, R55, 0x1f, RZ ;  /* 0x0000001f37027819 */ /* 0x010fe800000006ff */
[----:B-1----:R-:W1:Y:S02]  /*5f10*/  SYNCS.PHASECHK.TRANS64.TRYWAIT P0, [UR49+0xb0], R2 ;  /* 0x0000b002ff0075a7 */ /* 0x002e640008001131 */
[----:B-12---:R-:W-:Y:S05]  /*5f20*/  @!P0 BRA `(.L_x_81) ;  /* 0x0000006800848947 */ /* 0x006fea0003800000 */
.L_x_214:
[----:B------:R-:W2:Y:S01]  /*5f30*/  LDS.128 R4, [UR49+0xf0] ;  /* 0x0000f031ff047984 */ /* 0x000ea20008000c00 */
[----:B------:R-:W-:Y:S01]  /*5f40*/  UIADD3 UR4, UPT, UPT, UR49, 0xb8, URZ ;  /* 0x000000b831047890 */ /* 0x000fe2000fffe0ff */
[----:B-1----:R-:W-:Y:S01]  /*5f50*/  IMAD R2, R22, 0x4, R1 ;  /* 0x0000000416027824 */ /* 0x002fe200078e0201 */
[----:B------:R-:W-:Y:S01]  /*5f60*/  UISETP.GE.AND UP0, UPT, UR39, 0x1, UPT ;  /* 0x000000012700788c */ /* 0x000fe2000bf06270 */
[----:B------:R-:W-:Y:S01]  /*5f70*/  @!PT LDS RZ, [RZ] ;  /* 0x00000000fffff984 */ /* 0x000fe20000000800 */
[----:B------:R-:W-:Y:S01]  /*5f80*/  @!PT LDS RZ, [RZ] ;  /* 0x00000000fffff984 */ /* 0x000fe20000000800 */
[----:B------:R-:W-:Y:S01]  /*5f90*/  @!PT LDS RZ, [RZ] ;  /* 0x00000000fffff984 */ /* 0x000fe20000000800 */
[----:B------:R-:W-:Y:S01]  /*5fa0*/  @!PT LDS RZ, [RZ] ;  /* 0x00000000fffff984 */ /* 0x000fe20000000800 */
[----:B------:R1:W-:Y:S06]  /*5fb0*/  MEMBAR.ALL.CTA ;  /* 0x0000000000007992 */ /* 0x0003ec0000008000 */
[----:B-1----:R-:W1:Y:S01]  /*5fc0*/  FENCE.VIEW.ASYNC.S ;  /* 0x00000000000073c6 */ /* 0x002e620000000000 */
[----:B------:R-:W-:Y:S09]  /*5fd0*/  UPRMT UR4, URZ, 0x654, UR4 ;  /* 0x00000654ff047896 */ /* 0x000ff20008000004 */
[----:B-1----:R-:W-:Y:S01]  /*5fe0*/  SYNCS.ARRIVE.TRANS64.RED.A1T0 RZ, [UR4], RZ ;  /* 0x000000ffffff79a7 */ /* 0x002fe20008100404 */
[----:B------:R-:W5:Y:S01]  /*5ff0*/  LDL R2, [R2] ;  /* 0x0000000002027983 */ /* 0x000f620000100800 */
[----:B--2---:R-:W-:Y:S11]  /*6000*/  LOP3.LUT P0, RZ, R6, 0x1, RZ, 0xc0, !PT ;  /* 0x0000000106ff7812 */ /* 0x004ff6000780c0ff */
[----:B------:R-:W-:Y:S02]  /*6010*/  @!UPT UIADD3 URZ, UPT, UPT, URZ, URZ, URZ ;  /* 0x000000fffffff290 */ /* 0x000fe4000fffe0ff */
[----:B------:R-:W-:Y:S01]  /*6020*/  VOTEU.ANY UP1, P0 ;  /* 0x0000000000ff7886 */ /* 0x000fe20000020100 */
[----:B------:R-:W-:Y:S01]  /*6030*/  PLOP3.LUT P0, PT, PT, PT, UP1, 0x80, 0x8 ;  /* 0x000000000008781c */ /* 0x000fe20003f0f018 */
[----:B------:R-:W-:Y:S06]  /*6040*/  UP2UR UR4, UPR, URZ, 0x2 ;  /* 0x00000002ff047883 */ /* 0x000fec0008000000 */
[----:B------:R-:W-:Y:S06]  /*6050*/  IMAD.U32 R77, RZ, RZ, UR4 ;  /* 0x00000004ff4d7e24 */ /* 0x000fec000f8e00ff */
[----:B------:R-:W-:Y:S02]  /*6060*/  @P0 MOV R3, R4 ;  /* 0x0000000400030202 */ /* 0x000fe40000000f00 */
[----:B------:R-:W-:Y:S02]  /*6070*/  @P0 LOP3.LUT R0, R5, 0xffff, RZ, 0xc0, !PT ;  /* 0x0000ffff05000812 */ /* 0x000fe400078ec0ff */
[----:B------:R-:W-:Y:S02]  /*6080*/  @P0 R2UR UR5, R3 ;  /* 0x00000000030502ca */ /* 0x000fe400000e0000 */
[----:B------:R-:W-:Y:S11]  /*6090*/  @P0 R2UR UR4, R0 ;  /* 0x00000000000402ca */ /* 0x000ff600000e0000 */
[----:B------:R-:W-:Y:S02]  /*60a0*/  @UP1 UMOV UR37, UR5 ;  /* 0x0000000500251c82 */ /* 0x000fe40008000000 */
[----:B------:R-:W-:Y:S01]  /*60b0*/  @UP1 UMOV UR36, UR4 ;  /* 0x0000000400241c82 */ /* 0x000fe20008000000 */
[----:B------:R-:W-:Y:S05]  /*60c0*/  BRA.U !UP0, `(.L_x_82) ;  /* 0x0000000108cc7547 */ /* 0x000fea000b800000 */
[----:B------:R-:W1:Y:S01]  /*60d0*/  LDCU UR9, c[0x0][0xc20] ;  /* 0x00018400ff0977ac */ /* 0x000e620008000800 */
[----:B------:R-:W-:Y:S02]  /*60e0*/  UIMAD.WIDE.U32 UR4, UR62, UR59, URZ ;  /* 0x0000003b3e0472a5 */ /* 0x000fe4000f8e00ff */
[----:B------:R-:W-:Y:S02]  /*60f0*/  UIMAD.WIDE.U32 UR6, UR63, UR56, URZ ;  /* 0x000000383f0672a5 */ /* 0x000fe4000f8e00ff */
[----:B------:R-:W-:Y:S02]  /*6100*/  UIMAD.WIDE.U32 UR10, UR36, UR59, URZ ;  /* 0x0000003b240a72a5 */ /* 0x000fe4000f8e00ff */
[----:B------:R-:W-:Y:S02]  /*6110*/  UISETP.NE.AND UP0, UPT, UR58, 0x1, UPT ;  /* 0x000000013a00788c */ /* 0x000fe4000bf05270 */
[----:B------:R-:W-:Y:S02]  /*6120*/  UISETP.NE.AND UP1, UPT, UR48, 0x1, UPT ;  /* 0x000000013000788c */ /* 0x000fe4000bf25270 */
[----:B------:R-:W-:Y:S02]  /*6130*/  UISETP.NE.AND UP2, UPT, UR39, 0x1, UPT ;  /* 0x000000012700788c */ /* 0x000fe4000bf45270 */
[----:B------:R-:W-:Y:S01]  /*6140*/  UIMAD.WIDE.U32 UR12, UR37, UR56, URZ ;  /* 0x00000038250c72a5 */ /* 0x000fe2000f8e00ff */
[----:B------:R-:W-:Y:S01]  /*6150*/  UMOV UR4, UR5 ;  /* 0x0000000500047c82 */ /* 0x000fe20008000000 */
[----:B------:R-:W-:Y:S01]  /*6160*/  UMOV UR6, UR11 ;  /* 0x0000000b00067c82 */ /* 0x000fe20008000000 */
[----:B-1----:R-:W-:Y:S03]  /*6170*/  USHF.R.U32.HI UR8, URZ, UR9, UR4 ;  /* 0x00000009ff087299 */ /* 0x002fe60008011604 */
[----:B------:R-:W-:Y:S02]  /*6180*/  UMOV UR4, UR7 ;  /* 0x0000000700047c82 */ /* 0x000fe40008000000 */
[----:B------:R-:W-:Y:S02]  /*6190*/  USHF.R.U32.HI UR5, URZ, UR57, UR4 ;  /* 0x00000039ff057299 */ /* 0x000fe40008011604 */
[----:B------:R-:W-:Y:S02]  /*61a0*/  USEL UR4, UR62, UR8, !UP0 ;  /* 0x000000083e047287 */ /* 0x000fe4000c000000 */
[----:B------:R-:W-:Y:S02]  /*61b0*/  USHF.R.U32.HI UR8, URZ, UR9, UR6 ;  /* 0x00000009ff087299 */ /* 0x000fe40008011606 */
[----:B------:R-:W-:Y:S02]  /*61c0*/  UIMAD.WIDE.U32 UR6, UR4, UR46, URZ ;  /* 0x0000002e040672a5 */ /* 0x000fe4000f8e00ff */
[----:B------:R-:W-:Y:S02]  /*61d0*/  USEL UR9, UR63, UR5, !UP1 ;  /* 0x000000053f097287 */ /* 0x000fe4000c800000 */
[----:B------:R-:W-:Y:S02]  /*61e0*/  USEL UR8, UR36, UR8, !UP0 ;  /* 0x0000000824087287 */ /* 0x000fe4000c000000 */
[----:B------:R-:W-:Y:S01]  /*61f0*/  UIMAD.WIDE.U32 UR10, UR9, UR46, URZ ;  /* 0x0000002e090a72a5 */ /* 0x000fe2000f8e00ff */
[----:B------:R-:W-:Y:S01]  /*6200*/  UMOV UR6, UR7 ;  /* 0x0000000700067c82 */ /* 0x000fe20008000000 */
[----:B------:R-:W-:Y:S01]  /*6210*/  UMOV UR5, UR13 ;  /* 0x0000000d00057c82 */ /* 0x000fe20008000000 */
[----:B------:R-:W-:Y:S02]  /*6220*/  @UP2 USHF.R.U32.HI UR4, URZ, UR47, UR6 ;  /* 0x0000002fff042299 */ /* 0x000fe40008011606 */
[----:B------:R-:W-:Y:S02]  /*6230*/  USHF.R.U32.HI UR5, URZ, UR57, UR5 ;  /* 0x00000039ff057299 */ /* 0x000fe40008011605 */
[----:B------:R-:W-:Y:S02]  /*6240*/  UIMAD UR4, UR39, UR4, URZ ;  /* 0x00000004270472a4 */ /* 0x000fe4000f8e02ff */
[----:B------:R-:W-:Y:S02]  /*6250*/  USEL UR5, UR37, UR5, !UP1 ;  /* 0x0000000525057287 */ /* 0x000fe4000c800000 */
[----:B------:R-:W-:Y:S01]  /*6260*/  UISETP.GE.AND UP0, UPT, UR8, UR4, UPT ;  /* 0x000000040800728c */ /* 0x000fe2000bf06270 */
[----:B------:R-:W-:Y:S01]  /*6270*/  UMOV UR6, UR11 ;  /* 0x0000000b00067c82 */ /* 0x000fe20008000000 */
[----:B------:R-:W-:Y:S02]  /*6280*/  UIMAD.WIDE.U32 UR10, UR8, UR46, URZ ;  /* 0x0000002e080a72a5 */ /* 0x000fe4000f8e00ff */
[----:B------:R-:W-:Y:S04]  /*6290*/  @UP2 USHF.R.U32.HI UR9, URZ, UR47, UR6 ;  /* 0x0000002fff092299 */ /* 0x000fe80008011606 */
[----:B------:R-:W-:Y:S01]  /*62a0*/  UIMAD UR6, UR39, UR9, URZ ;  /* 0x00000009270672a4 */ /* 0x000fe2000f8e02ff */
[----:B------:R-:W-:Y:S03]  /*62b0*/  UMOV UR4, UR11 ;  /* 0x0000000b00047c82 */ /* 0x000fe60008000000 */
[----:B------:R-:W-:Y:S02]  /*62c0*/  UISETP.GE.OR UP0, UPT, UR5, UR6, UP0 ;  /* 0x000000060500728c */ /* 0x000fe40008706670 */
[----:B------:R-:W-:Y:S02]  /*62d0*/  USHF.R.U32.HI UR4, URZ, UR47, UR4 ;  /* 0x0000002fff047299 */ /* 0x000fe40008011604 */
[----:B------:R-:W-:Y:S02]  /*62e0*/  UIMAD.WIDE.U32 UR6, UR5, UR46, URZ ;  /* 0x0000002e050672a5 */ /* 0x000fe4000f8e00ff */
[----:B------:R-:W-:Y:S02]  /*62f0*/  USEL UR11, UR8, UR4, !UP2 ;  /* 0x00000004080b7287 */ /* 0x000fe4000d000000 */
[----:B------:R-:W-:Y:S02]  /*6300*/  UIADD3 UR6, UPT, UPT, -UR5, URZ, URZ ;  /* 0x000000ff05067290 */ /* 0x000fe4000fffe1ff */
[----:B------:R-:W-:Y:S02]  /*6310*/  UIADD3 UR10, UPT, UPT, -UR11, URZ, URZ ;  /* 0x000000ff0b0a7290 */ /* 0x000fe4000fffe1ff */
[----:B------:R-:W-:Y:S02]  /*6320*/  UIMAD UR6, UR48, UR6, UR37 ;  /* 0x00000006300672a4 */ /* 0x000fe4000f8e0225 */
[----:B------:R-:W-:Y:S01]  /*6330*/  UIMAD UR10, UR39, UR10, UR8 ;  /* 0x0000000a270a72a4 */ /* 0x000fe2000f8e0208 */
[----:B------:R-:W-:Y:S01]  /*6340*/  @!UP0 UMOV UR4, UR7 ;  /* 0x0000000700048c82 */ /* 0x000fe20008000000 */
[----:B------:R-:W-:Y:S02]  /*6350*/  UIADD3 UR7, UPT, UPT, -UR8, URZ, URZ ;  /* 0x000000ff08077290 */ /* 0x000fe4000fffe1ff */
[----:B------:R-:W-:Y:S04]  /*6360*/  @!UP0 USHF.R.U32.HI UR4, URZ, UR47, UR4 ;  /* 0x0000002fff048299 */ /* 0x000fe80008011604 */
[----:B------:R-:W-:Y:S04]  /*6370*/  @!UP0 USEL UR4, UR5, UR4, !UP2 ;  /* 0x0000000405048287 */ /* 0x000fe8000d000000 */
[----:B------:R-:W-:Y:S02]  /*6380*/  @!UP0 UIMAD UR9, UR9, UR10, UR4 ;  /* 0x0000000a090982a4 */ /* 0x000fe4000f8e0204 */
[----:B------:R-:W-:Y:S02]  /*6390*/  @!UP0 UIADD3 UR10, UPT, UPT, UR11, -UR4, URZ ;  /* 0x800000040b0a8290 */ /* 0x000fe4000fffe0ff */
[----:B------:R-:W-:Y:S02]  /*63a0*/  UIMAD UR4, UR58, UR7, UR36 ;  /* 0x000000073a0472a4 */ /* 0x000fe4000f8e0224 */
[----:B------:R-:W-:Y:S03]  /*63b0*/  @!UP0 UIMAD UR8, UR10, UR39, UR5 ;  /* 0x000000270a0882a4 */ /* 0x000fe6000f8e0205 */
[----:B------:R-:W-:Y:S02]  /*63c0*/  @!UP0 UMOV UR5, UR9 ;  /* 0x0000000900058c82 */ /* 0x000fe40008000000 */
[----:B------:R-:W-:Y:S02]  /*63d0*/  UIMAD UR37, UR5, UR48, UR6 ;  /* 0x00000030052572a4 */ /* 0x000fe4000f8e0206 */
[----:B------:R-:W-:Y:S11]  /*63e0*/  UIMAD UR36, UR8, UR58, UR4 ;  /* 0x0000003a082472a4 */ /* 0x000ff6000f8e0204 */
[----:B------:R-:W-:Y:S01]  /*63f0*/  @!UPT UIADD3 URZ, UPT, UPT, URZ, URZ, URZ ;  /* 0x000000fffffff290 */ /* 0x000fe2000fffe0ff */
.L_x_82:
[----:B------:R-:W-:Y:S01]  /*6400*/  UISETP.NE.AND UP0, UPT, UR38, 0x1, UPT ;  /* 0x000000012600788c */ /* 0x000fe2000bf05270 */
[----:B------:R-:W-:Y:S01]  /*6410*/  @P0 SHF.R.U32.HI R4, RZ, 0x10, R5 ;  /* 0x00000010ff040819 */ /* 0x000fe20000011605 */
[----:B------:R-:W-:Y:S01]  /*6420*/  USHF.L.U32 UR41, UR20, 0x7, URZ ;  /* 0x0000000714297899 */ /* 0x000fe200080006ff */
[----:B------:R-:W-:Y:S01]  /*6430*/  R2UR UR11, R71 ;  /* 0x00000000470b72ca */ /* 0x000fe200000e0000 */
[----:B------:R-:W-:Y:S01]  /*6440*/  BSSY.RECONVERGENT B6, `(.L_x_83) ;  /* 0x0000035000067945 */ /* 0x000fe20003800200 */
[----:B------:R-:W-:Y:S02]  /*6450*/  @P0 R2UR UR11, R4 ;  /* 0x00000000040b02ca */ /* 0x000fe400000e0000 */
[----:B------:R-:W-:Y:S04]  /*6460*/  LOP3.LUT P0, RZ, R52, 0x1b0, RZ, 0xc0, !PT ;  /* 0x000001b034ff7812 */ /* 0x000fe8000780c0ff */
[----:B------:R-:W1:Y:S07]  /*6470*/  @!UP0 LDCU.128 UR12, c[0x0][0xc10] ;  /* 0x00018200ff0c87ac */ /* 0x000e6e0008000c00 */
[----:B------:R-:W-:Y:S01]  /*6480*/  IMAD.U32 R71, RZ, RZ, UR11 ;  /* 0x0000000bff477e24 */ /* 0x000fe2000f8e00ff */
[----:B------:R-:W2:Y:S01]  /*6490*/  @!UP0 LDCU UR5, c[0x0][0xc0c] ;  /* 0x00018180ff0587ac */ /* 0x000ea20008000800 */
[----:B------:R-:W3:Y:S01]  /*64a0*/  @!UP0 LDCU UR10, c[0x0][0xc20] ;  /* 0x00018400ff0a87ac */ /* 0x000ee20008000800 */
[----:B-1----:R-:W-:Y:S02]  /*64b0*/  UIMAD.WIDE.U32 UR8, UR37, UR12, URZ ;  /* 0x0000000c250872a5 */ /* 0x002fe4000f8e00ff */
[----:B------:R-:W-:Y:S02]  /*64c0*/  UIMAD.WIDE.U32 UR6, UR36, UR15, URZ ;  /* 0x0000000f240672a5 */ /* 0x000fe4000f8e00ff */
[----:B------:R-:W-:Y:S03]  /*64d0*/  @!UP0 UISETP.NE.AND UP1, UPT, UR14, 0x1, UPT ;  /* 0x000000010e00888c */ /* 0x000fe6000bf25270 */
[----:B------:R-:W-:Y:S01]  /*64e0*/  @!UP0 UMOV UR4, UR9 ;  /* 0x0000000900048c82 */ /* 0x000fe20008000000 */
[----:B--2---:R-:W-:Y:S02]  /*64f0*/  @!UP0 UISETP.NE.AND UP2, UPT, UR5, 0x1, UPT ;  /* 0x000000010500888c */ /* 0x004fe4000bf45270 */
[----:B------:R-:W-:Y:S01]  /*6500*/  @!UP0 USHF.R.U32.HI UR4, URZ, UR13, UR4 ;  /* 0x0000000dff048299 */ /* 0x000fe20008011604 */
[----:B------:R-:W-:Y:S02]  /*6510*/  @!UP0 UMOV UR6, UR7 ;  /* 0x0000000700068c82 */ /* 0x000fe40008000000 */
[----:B---3--:R-:W-:Y:S02]  /*6520*/  @!UP0 USHF.R.U32.HI UR6, URZ, UR10, UR6 ;  /* 0x0000000aff068299 */ /* 0x008fe40008011606 */
[----:B------:R-:W-:Y:S02]  /*6530*/  @!UP0 USEL UR7, UR37, UR4, !UP2 ;  /* 0x0000000425078287 */ /* 0x000fe4000d000000 */
[----:B------:R-:W-:Y:S04]  /*6540*/  @!UP0 USEL UR6, UR36, UR6, !UP1 ;  /* 0x0000000624068287 */ /* 0x000fe8000c800000 */
[----:B------:R-:W-:Y:S02]  /*6550*/  @!UP0 UIADD3 UR4, UPT, UPT, -UR7, UR6, URZ ;  /* 0x0000000607048290 */ /* 0x000fe4000fffe1ff */
[----:B------:R-:W-:Y:S02]  /*6560*/  @!UP0 UIADD3 UR6, UPT, UPT, UR7, -UR6, URZ ;  /* 0x8000000607068290 */ /* 0x000fe4000fffe0ff */
[----:B------:R-:W-:Y:S02]  /*6570*/  @!UP0 UIMAD UR37, UR4, UR5, UR37 ;  /* 0x00000005042582a4 */ /* 0x000fe4000f8e0225 */
[----:B------:R-:W-:Y:S01]  /*6580*/  @!UP0 UIMAD UR36, UR6, UR14, UR36 ;  /* 0x0000000e062482a4 */ /* 0x000fe2000f8e0224 */
[----:B------:R-:W-:Y:S11]  /*6590*/  @!P0 BRA `(.L_x_84) ;  /* 0x00000000007c8947 */ /* 0x000ff60003800000 */
[----:B------:R-:W1:Y:S01]  /*65a0*/  LDCU.64 UR8, c[0x4][0x80] ;  /* 0x01001000ff0877ac */ /* 0x000e620008000a00 */
[----:B------:R-:W-:Y:S01]  /*65b0*/  MOV R16, 0x0 ;  /* 0x0000000000107802 */ /* 0x000fe20000000f00 */
[----:B------:R-:W-:Y:S02]  /*65c0*/  HFMA2 R12, -RZ, RZ, 0, 5.9604644775390625e-08 ;  /* 0x00000001ff0c7431 */ /* 0x000fe400000001ff */
[----:B------:R-:W-:Y:S01]  /*65d0*/  IMAD.MOV.U32 R8, RZ, RZ, 0x70 ;  /* 0x00000070ff087424 */ /* 0x000fe200078e00ff */
[----:B------:R2:W3:Y:S01]  /*65e0*/  LDC.64 R14, c[0x4][R16] ;  /* 0x01000000100e7b82 */ /* 0x0004e20000000a00 */
[----:B------:R-:W4:Y:S01]  /*65f0*/  LDCU.64 UR6, c[0x4][0x88] ;  /* 0x01001100ff0677ac */ /* 0x000f220008000a00 */
[----:B------:R-:W-:Y:S01]  /*6600*/  IMAD.MOV.U32 R13, RZ, RZ, RZ ;  /* 0x000000ffff0d7224 */ /* 0x000fe200078e00ff */
[----:B------:R-:W2:Y:S01]  /*6610*/  LDCU.64 UR4, c[0x4][0x8] ;  /* 0x01000100ff0477ac */ /* 0x000ea20008000a00 */
[----:B-1----:R-:W-:Y:S01]  /*6620*/  MOV R5, UR9 ;  /* 0x0000000900057c02 */ /* 0x002fe20008000f00 */
[----:B------:R-:W-:Y:S01]  /*6630*/  IMAD.U32 R4, RZ, RZ, UR8 ;  /* 0x00000008ff047e24 */ /* 0x000fe2000f8e00ff */
[----:B----4-:R-:W-:Y:S01]  /*6640*/  MOV R7, UR7 ;  /* 0x0000000700077c02 */ /* 0x010fe20008000f00 */
[----:B------:R-:W-:Y:S01]  /*6650*/  IMAD.U32 R6, RZ, RZ, UR6 ;  /* 0x00000006ff067e24 */ /* 0x000fe2000f8e00ff */
[----:B--2---:R-:W-:Y:S01]  /*6660*/  MOV R11, UR5 ;  /* 0x00000005000b7c02 */ /* 0x004fe20008000f00 */
[----:B------:R-:W-:Y:S02]  /*6670*/  IMAD.U32 R10, RZ, RZ, UR4 ;  /* 0x00000004ff0a7e24 */ /* 0x000fe4000f8e00ff */
[----:B------:R-:W-:Y:S07]  /*6680*/  LEPC R20, `(.L_x_85) ;  /* 0x000000001014794e */ /* 0x000fee0000000000 */
[----:B---3-5:R-:W-:Y:S05]  /*6690*/  CALL.ABS.NOINC R14 ;  /* 0x000000000e007343 */ /* 0x028fea0003c00000 */
.L_x_85:
[----:B------:R-:W1:Y:S01]  /*66a0*/  LDCU.64 UR8, c[0x4][0x80] ;  /* 0x01001000ff0877ac */ /* 0x000e620008000a00 */
[----:B------:R-:W2:Y:S01]  /*66b0*/  LDC.64 R16, c[0x4][R16] ;  /* 0x0100000010107b82 */ /* 0x000ea20000000a00 */
[----:B------:R-:W-:Y:S02]  /*66c0*/  HFMA2 R12, -RZ, RZ, 0, 5.9604644775390625e-08 ;  /* 0x00000001ff0c7431 */ /* 0x000fe400000001ff */
[----:B------:R-:W-:Y:S02]  /*66d0*/  IMAD.MOV.U32 R8, RZ, RZ, 0x70 ;  /* 0x00000070ff087424 */ /* 0x000fe400078e00ff */
[----:B------:R-:W-:Y:S01]  /*66e0*/  IMAD.MOV.U32 R13, RZ, RZ, RZ ;  /* 0x000000ffff0d7224 */ /* 0x000fe200078e00ff */
[----:B------:R-:W3:Y:S01]  /*66f0*/  LDCU.64 UR6, c[0x4][0x88] ;  /* 0x01001100ff0677ac */ /* 0x000ee20008000a00 */
[----:B------:R-:W4:Y:S01]  /*6700*/  LDCU.64 UR4, c[0x4][0x8] ;  /* 0x01000100ff0477ac */ /* 0x000f220008000a00 */
[----:B-1----:R-:W-:Y:S02]  /*6710*/  MOV R4, UR8 ;  /* 0x0000000800047c02 */ /* 0x002fe40008000f00 */
[----:B------:R-:W-:Y:S02]  /*6720*/  MOV R5, UR9 ;  /* 0x0000000900057c02 */ /* 0x000fe40008000f00 */
[----:B---3--:R-:W-:Y:S01]  /*6730*/  MOV R7, UR7 ;  /* 0x0000000700077c02 */ /* 0x008fe20008000f00 */
[----:B------:R-:W-:Y:S01]  /*6740*/  IMAD.U32 R6, RZ, RZ, UR6 ;  /* 0x00000006ff067e24 */ /* 0x000fe2000f8e00ff */
[----:B----4-:R-:W-:Y:S01]  /*6750*/  MOV R11, UR5 ;  /* 0x00000005000b7c02 */ /* 0x010fe20008000f00 */
[----:B------:R-:W-:Y:S02]  /*6760*/  IMAD.U32 R10, RZ, RZ, UR4 ;  /* 0x00000004ff0a7e24 */ /* 0x000fe4000f8e00ff */
[----:B------:R-:W-:Y:S07]  /*6770*/  LEPC R20, `(.L_x_84) ;  /* 0x000000001014794e */ /* 0x000fee0000000000 */
[----:B--2---:R-:W-:Y:S05]  /*6780*/  CALL.ABS.NOINC R16 ;  /* 0x0000000010007343 */ /* 0x004fea0003c00000 */
.L_x_84:
[----:B------:R-:W-:Y:S05]  /*6790*/  BSYNC.RECONVERGENT B6 ;  /* 0x0000000000067941 */ /* 0x000fea0003800200 */
.L_x_83:
[----:B------:R-:W-:Y:S02]  /*67a0*/  R2UR UR6, R68 ;  /* 0x00000000440672ca */ /* 0x000fe400000e0000 */
[----:B------:R-:W-:Y:S02]  /*67b0*/  R2UR UR5, R63 ;  /* 0x000000003f0572ca */ /* 0x000fe400000e0000 */
[----:B------:R-:W-:Y:S02]  /*67c0*/  R2UR UR4, R62 ;  /* 0x000000003e0472ca */ /* 0x000fe400000e0000 */
[----:B------:R-:W-:Y:S02]  /*67d0*/  ISETP.NE.U32.AND P4, PT, R50, RZ, PT ;  /* 0x000000ff3200720c */ /* 0x000fe40003f85070 */
[----:B------:R-:W-:Y:S02]  /*67e0*/  ISETP.NE.U32.AND P2, PT, RZ, UR60, PT ;  /* 0x0000003cff007c0c */ /* 0x000fe4000bf45070 */
[----:B------:R-:W-:Y:S02]  /*67f0*/  ISETP.NE.AND.EX P4, PT, R51, RZ, PT, P4 ;  /* 0x000000ff3300720c */ /* 0x000fe40003f85340 */
[----:B------:R-:W-:Y:S01]  /*6800*/  ISETP.NE.AND.EX P2, PT, RZ, UR61, PT, P2 ;  /* 0x0000003dff007c0c */ /* 0x000fe2000bf45320 */
[----:B------:R-:W-:Y:S02]  /*6810*/  UISETP.NE.AND UP2, UPT, UR6, URZ, UPT ;  /* 0x000000ff0600728c */ /* 0x000fe4000bf45270 */
[----:B------:R-:W-:Y:S04]  /*6820*/  UISETP.NE.U32.AND UP0, UPT, UR5, URZ, UPT ;  /* 0x000000ff0500728c */ /* 0x000fe8000bf05070 */
[----:B------:R-:W-:Y:S01]  /*6830*/  UISETP.NE.AND.EX UP1, UPT, UR4, URZ, UPT, UP0 ;  /* 0x000000ff0400728c */ /* 0x000fe2000bf25300 */
[----:B------:R-:W-:Y:S01]  /*6840*/  PLOP3.LUT P1, PT, PT, PT, UP2, 0x80, 0x8 ;  /* 0x000000000008781c */ /* 0x000fe20003f2f028 */
[----:B------:R-:W-:Y:S03]  /*6850*/  UPLOP3.LUT UP0, UPT, UPT, UPT, UPT, 0x40, 0x4 ;  /* 0x000000000004789c */ /* 0x000fe60003f0e870 */
[----:B------:R-:W-:Y:S06]  /*6860*/  @UP2 UPLOP3.LUT UP0, UPT, UPT, UPT, UP1, 0x80, 0x8 ;  /* 0x000000000008289c */ /* 0x000fec0003f0f010 */
[----:B------:R-:W-:Y:S01]  /*6870*/  PLOP3.LUT P0, PT, PT, PT, UP0, 0x80, 0x8 ;  /* 0x000000000008781c */ /* 0x000fe20003f0f008 */
[----:B------:R-:W-:Y:S01]  /*6880*/  @!UPT UIADD3 URZ, UPT, UPT, URZ, URZ, URZ ;  /* 0x000000fffffff290 */ /* 0x000fe2000fffe0ff */
[----:B------:R-:W-:Y:S11]  /*6890*/  BRA.U !UP1, `(.L_x_86) ;  /* 0x0000000109407547 */ /* 0x000ff6000b800000 */
[----:B------:R-:W-:Y:S01]  /*68a0*/  UISETP.NE.U32.AND UP0, UPT, UR60, URZ, UPT ;  /* 0x000000ff3c00728c */ /* 0x000fe2000bf05070 */
[----:B------:R-:W-:Y:S01]  /*68b0*/  R2UR UR6, R63 ;  /* 0x000000003f0672ca */ /* 0x000fe200000e0000 */
[----:B------:R-:W1:Y:S01]  /*68c0*/  LDCU.64 UR8, c[0x0][0x358] ;  /* 0x00006b00ff0877ac */ /* 0x000e620008000a00 */
[----:B------:R-:W-:Y:S02]  /*68d0*/  HFMA2 R60, -RZ, RZ, 0, 5.9604644775390625e-08 ;  /* 0x00000001ff3c7431 */ /* 0x000fe400000001ff */
[----:B------:R-:W-:Y:S01]  /*68e0*/  IMAD.MOV.U32 R0, RZ, RZ, 0x1 ;  /* 0x00000001ff007424 */ /* 0x000fe200078e00ff */
[----:B------:R-:W-:Y:S06]  /*68f0*/  UISETP.NE.AND.EX UP0, UPT, UR61, URZ, UPT, UP0 ;  /* 0x000000ff3d00728c */ /* 0x000fec000bf05300 */
[----:B------:R-:W-:Y:S05]  /*6900*/  PLOP3.LUT P3, PT, PT, PT, UP0, 0x80, 0x8 ;  /* 0x000000000008781c */ /* 0x000fea0003f6f008 */
[----:B------:R-:W2:Y:S01]  /*6910*/  @UP0 LDCU.64 UR4, c[0x0][0x988] ;  /* 0x00013100ff0407ac */ /* 0x000ea20008000a00 */
[----:B------:R-:W-:Y:S07]  /*6920*/  @UP0 UIMAD UR6, UR52, UR6, URZ ;  /* 0x00000006340602a4 */ /* 0x000fee000f8e02ff */
[----:B------:R-:W-:Y:S01]  /*6930*/  @!P3 PRMT R60, R0, 0x7610, R60 ;  /* 0x00007610003cb816 */ /* 0x000fe2000000003c */
[----:B--2---:R-:W-:Y:S06]  /*6940*/  @UP0 UIMAD.WIDE UR4, UR6, 0x4, UR4 ;  /* 0x00000004060408a5 */ /* 0x004fec000f8e0204 */
[----:B------:R-:W-:Y:S02]  /*6950*/  IMAD.U32 R4, RZ, RZ, UR4 ;  /* 0x00000004ff047e24 */ /* 0x000fe4000f8e00ff */
[----:B------:R-:W-:Y:S03]  /*6960*/  IMAD.U32 R5, RZ, RZ, UR5 ;  /* 0x00000005ff057e24 */ /* 0x000fe6000f8e00ff */
[----:B------:R-:W2:Y:S02]  /*6970*/  @!UP0 LDCU UR4, c[0x0][0x980] ;  /* 0x00013000ff0487ac */ /* 0x000ea40008000800 */
[----:B-1---5:R1:W5:Y:S02]  /*6980*/  @P3 LDG.E R27, desc[UR8][R4.64] ;  /* 0x00000008041b3981 */ /* 0x022364000c1e1900 */
[----:B-12---:R-:W-:Y:S02]  /*6990*/  @!P3 MOV R27, UR4 ;  /* 0x00000004001bbc02 */ /* 0x006fe40008000f00 */
.L_x_86:
[----:B------:R-:W-:Y:S05]  /*69a0*/  @!P4 BRA `(.L_x_87) ;  /* 0x000000000024c947 */ /* 0x000fea0003800000 */
[----:B------:R-:W-:Y:S01]  /*69b0*/  ISETP.NE.U32.AND P3, PT, R48, RZ, PT ;  /* 0x000000ff3000720c */ /* 0x000fe20003f65070 */
[----:B------:R-:W1:Y:S03]  /*69c0*/  LDCU.64 UR4, c[0x0][0x358] ;  /* 0x00006b00ff0477ac */ /* 0x000e660008000a00 */
[----:B------:R-:W-:Y:S11]  /*69d0*/  ISETP.NE.AND.EX P3, PT, R49, RZ, PT, P3 ;  /* 0x000000ff3100720c */ /* 0x000ff60003f65330 */
[----:B------:R-:W-:Y:S02]  /*69e0*/  @!UPT UIADD3 URZ, UPT, UPT, URZ, URZ, URZ ;  /* 0x000000fffffff290 */ /* 0x000fe4000fffe0ff */
[----:B------:R-:W2:Y:S01]  /*69f0*/  @P3 LDC.64 R4, c[0x0][0x9a8] ;  /* 0x00026a00ff043b82 */ /* 0x000ea20000000a00 */
[----:B------:R-:W-:Y:S04]  /*6a00*/  @P3 IMAD R0, R50, UR52, RZ ;  /* 0x0000003432003c24 */ /* 0x000fe8000f8e02ff */
[----:B--2---:R-:W-:Y:S05]  /*6a10*/  @P3 IMAD.WIDE R4, R0, 0x4, R4 ;  /* 0x0000000400043825 */ /* 0x004fea00078e0204 */
[----:B-1---5:R1:W5:Y:S02]  /*6a20*/  @P3 LDG.E R24, desc[UR4][R4.64] ;  /* 0x0000000404183981 */ /* 0x022364000c1e1900 */
[----:B-1----:R-:W2:Y:S02]  /*6a30*/  @!P3 LDC R24, c[0x0][0x9a0] ;  /* 0x00026800ff18bb82 */ /* 0x002ea40000000800 */
.L_x_87:
[----:B-----5:R-:W-:Y:S01]  /*6a40*/  FSETP.NEU.AND P3, PT, R27, RZ, PT ;  /* 0x000000ff1b00720b */ /* 0x020fe20003f6d000 */
[----:B------:R-:W1:Y:S01]  /*6a50*/  LDCU.128 UR12, c[0x0][0xb90] ;  /* 0x00017200ff0c77ac */ /* 0x000e620008000c00 */
[----:B------:R-:W-:Y:S01]  /*6a60*/  SEL R3, RZ, 0xffffffff, P2 ;  /* 0xffffffffff037807 */ /* 0x000fe20001000000 */
[----:B------:R-:W-:Y:S01]  /*6a70*/  BSSY B1, `(.L_x_88) ;  /* 0x0000056000017945 */ /* 0x000fe20003800000 */
[----:B------:R-:W-:Y:S01]  /*6a80*/  @P1 LOP3.LUT P2, RZ, R60, 0xff, RZ, 0xc0, !PT ;  /* 0x000000ff3cff1812 */ /* 0x000fe2000784c0ff */
[----:B------:R-:W-:Y:S01]  /*6a90*/  IMAD.MOV.U32 R82, RZ, RZ, 0x1 ;  /* 0x00000001ff527424 */ /* 0x000fe200078e00ff */
[----:B------:R-:W-:Y:S01]  /*6aa0*/  @P1 SEL R0, RZ, 0xffffffff, P3 ;  /* 0xffffffffff001807 */ /* 0x000fe20001800000 */
[----:B------:R-:W-:Y:S01]  /*6ab0*/  IMAD.IADD R25, R23, 0x1, R2 ;  /* 0x0000000117197824 */ /* 0x000fe200078e0202 */
[----:B------:R-:W-:Y:S01]  /*6ac0*/  LEA R80, R22, UR49, 0x3 ;  /* 0x0000003116507c11 */ /* 0x000fe2000f8e18ff */
[----:B------:R-:W3:Y:S01]  /*6ad0*/  LDCU UR11, c[0x0][0xba0] ;  /* 0x00017400ff0b77ac */ /* 0x000ee20008000800 */
[----:B------:R-:W-:Y:S01]  /*6ae0*/  @P0 SEL R0, R3, R0, !P2 ;  /* 0x0000000003000207 */ /* 0x000fe20005000000 */
[----:B------:R-:W-:Y:S01]  /*6af0*/  IMAD R79, R58, -0x10, R70 ;  /* 0xfffffff03a4f7824 */ /* 0x000fe200078e0246 */
[----:B------:R-:W-:Y:S01]  /*6b00*/  R2UR UR4, R66 ;  /* 0x00000000420472ca */ /* 0x000fe200000e0000 */
[----:B------:R-:W-:Y:S01]  /*6b10*/  USHF.L.U32 UR8, UR51, 0x7, URZ ;  /* 0x0000000733087899 */ /* 0x000fe200080006ff */
[----:B------:R-:W-:Y:S01]  /*6b20*/  @P1 LOP3.LUT R0, R0, 0x1, RZ, 0xc0, !PT ;  /* 0x0000000100001812 */ /* 0x000fe200078ec0ff */
[----:B------:R-:W-:Y:S01]  /*6b30*/  IMAD.MOV.U32 R81, RZ, RZ, RZ ;  /* 0x000000ffff517224 */ /* 0x000fe200078e00ff */
[----:B------:R-:W-:Y:S02]  /*6b40*/  R2UR UR6, R65 ;  /* 0x00000000410672ca */ /* 0x000fe400000e0000 */
[----:B------:R-:W-:Y:S02]  /*6b50*/  CS2R R38, SRZ ;  /* 0x0000000000267805 */ /* 0x000fe4000001ff00 */
[----:B------:R-:W-:Y:S01]  /*6b60*/  ISETP.NE.U32.OR P5, PT, R0, 0x1, !P1 ;  /* 0x000000010000780c */ /* 0x000fe20004fa5470 */
[----:B------:R-:W-:Y:S01]  /*6b70*/  IMAD.U32 R75, RZ, RZ, UR8 ;  /* 0x00000008ff4b7e24 */ /* 0x000fe2000f8e00ff */
[----:B------:R-:W-:Y:S02]  /*6b80*/  R2UR UR10, R67 ;  /* 0x00000000430a72ca */ /* 0x000fe400000e0000 */
[----:B------:R-:W-:Y:S02]  /*6b90*/  CS2R R36, SRZ ;  /* 0x0000000000247805 */ /* 0x000fe4000001ff00 */
[----:B------:R-:W-:Y:S02]  /*6ba0*/  R2UR UR9, R64 ;  /* 0x00000000400972ca */ /* 0x000fe400000e0000 */
[----:B------:R-:W-:Y:S02]  /*6bb0*/  CS2R R34, SRZ ;  /* 0x0000000000227805 */ /* 0x000fe4000001ff00 */
[----:B------:R-:W-:Y:S01]  /*6bc0*/  PLOP3.LUT P2, PT, PT, PT, UP1, 0x80, 0x8 ;  /* 0x000000000008781c */ /* 0x000fe20003f4f018 */
[----:B------:R-:W-:Y:S01]  /*6bd0*/  UIMAD.WIDE.U32 UR4, UR8, UR4, URZ ;  /* 0x00000004080472a5 */ /* 0x000fe2000f8e00ff */
[----:B------:R-:W-:Y:S02]  /*6be0*/  LOP3.LUT P4, R76, R60, 0xff, RZ, 0xc0, !PT ;  /* 0x000000ff3c4c7812 */ /* 0x000fe4000788c0ff */
[----:B------:R-:W-:Y:S02]  /*6bf0*/  CS2R R32, SRZ ;  /* 0x0000000000207805 */ /* 0x000fe4000001ff00 */
[----:B------:R-:W-:Y:S01]  /*6c00*/  SEL R4, RZ, 0xffffffff, P3 ;  /* 0xffffffffff047807 */ /* 0x000fe20001800000 */
[----:B------:R-:W-:Y:S01]  /*6c10*/  USHF.R.U32.HI UR5, URZ, UR6, UR5 ;  /* 0x00000006ff057299 */ /* 0x000fe20008011605 */
[----:B------:R-:W-:Y:S02]  /*6c20*/  P2R R78, PR, RZ, 0x20 ;  /* 0x00000020ff4e7803 */ /* 0x000fe40000000000 */
[----:B------:R-:W-:Y:S02]  /*6c30*/  CS2R R42, SRZ ;  /* 0x00000000002a7805 */ /* 0x000fe4000001ff00 */
[----:B------:R-:W-:Y:S01]  /*6c40*/  @P5 SHF.L.U32 R0, RZ, 0x1f, RZ ;  /* 0x0000001fff005819 */ /* 0x000fe200000006ff */
[----:B------:R-:W-:Y:S01]  /*6c50*/  UISETP.NE.AND UP0, UPT, UR10, 0x1, UPT ;  /* 0x000000010a00788c */ /* 0x000fe2000bf05270 */
[----:B------:R-:W-:Y:S02]  /*6c60*/  CS2R R40, SRZ ;  /* 0x0000000000287805 */ /* 0x000fe4000001ff00 */
[----:B------:R-:W-:Y:S01]  /*6c70*/  CS2R R46, SRZ ;  /* 0x00000000002e7805 */ /* 0x000fe2000001ff00 */
[----:B------:R4:W2:Y:S01]  /*6c80*/  @P5 SYNCS.PHASECHK.TRANS64.TRYWAIT P1, [UR49+0x60], R0 ;  /* 0x00006000ff0055a7 */ /* 0x0008a20008021131 */
[----:B------:R-:W-:Y:S01]  /*6c90*/  USEL UR5, UR8, UR5, !UP0 ;  /* 0x0000000508057287 */ /* 0x000fe2000c000000 */
[----:B------:R-:W-:Y:S01]  /*6ca0*/  @P2 SEL R4, R3, R4, !P4 ;  /* 0x0000000403042207 */ /* 0x000fe20006000000 */
[----:B------:R-:W-:Y:S01]  /*6cb0*/  UISETP.NE.AND UP0, UPT, UR9, 0x1, UPT ;  /* 0x000000010900788c */ /* 0x000fe2000bf05270 */
[----:B------:R-:W-:Y:S02]  /*6cc0*/  CS2R R44, SRZ ;  /* 0x00000000002c7805 */ /* 0x000fe4000001ff00 */
[----:B------:R-:W-:Y:S01]  /*6cd0*/  LOP3.LUT R4, R4, 0x1, RZ, 0xc0, !PT ;  /* 0x0000000104047812 */ /* 0x000fe200078ec0ff */
[----:B------:R-:W-:Y:S02]  /*6ce0*/  IMAD R6, RZ, RZ, -UR5 ;  /* 0x80000005ff067e24 */ /* 0x000fe4000f8e02ff */
[----:B------:R-:W-:Y:S02]  /*6cf0*/  IMAD.U32 R74, RZ, RZ, UR5 ;  /* 0x00000005ff4a7e24 */ /* 0x000fe4000f8e00ff */
[----:B------:R-:W-:Y:S01]  /*6d00*/  IMAD R75, R6, UR10, R75 ;  /* 0x0000000a064b7c24 */ /* 0x000fe2000f8e024b */
[----:B----4-:R-:W-:Y:S04]  /*6d10*/  SHF.L.U32 R0, R56, 0x1f, RZ ;  /* 0x0000001f38007819 */ /* 0x010fe800000006ff */
[----:B------:R4:W4:Y:S01]  /*6d20*/  SYNCS.PHASECHK.TRANS64.TRYWAIT P0, [R80+URZ+0xc0], R0 ;  /* 0x0000c000500075a7 */ /* 0x00092200080011ff */
[----:B-1----:R-:W-:Y:S07]  /*6d30*/  UIMAD.WIDE.U32 UR6, UR5, UR12, URZ ;  /* 0x0000000c050672a5 */ /* 0x002fee000f8e00ff */
[----:B------:R-:W-:Y:S02]  /*6d40*/  UMOV UR4, UR7 ;  /* 0x0000000700047c82 */ /* 0x000fe40008000000 */
[----:B------:R-:W-:Y:S04]  /*6d50*/  USHF.R.U32.HI UR4, URZ, UR13, UR4 ;  /* 0x0000000dff047299 */ /* 0x000fe80008011604 */
[----:B------:R-:W-:Y:S02]  /*6d60*/  USEL UR4, UR5, UR4, !UP0 ;  /* 0x0000000405047287 */ /* 0x000fe4000c000000 */
[----:B------:R-:W-:Y:S02]  /*6d70*/  UISETP.NE.AND UP0, UPT, UR14, 0x1, UPT ;  /* 0x000000010e00788c */ /* 0x000fe4000bf05270 */
[----:B------:R-:W-:Y:S02]  /*6d80*/  UIMAD.WIDE.U32 UR6, UR4, UR15, URZ ;  /* 0x0000000f040672a5 */ /* 0x000fe4000f8e00ff */
[----:B------:R-:W-:Y:S02]  /*6d90*/  IMAD.U32 R73, RZ, RZ, UR4 ;  /* 0x00000004ff497e24 */ /* 0x000fe4000f8e00ff */
[----:B------:R-:W-:Y:S01]  /*6da0*/  PLOP3.LUT P2, PT, PT, PT, UP0, 0x80, 0x8 ;  /* 0x000000000008781c */ /* 0x000fe20003f4f008 */
[----:B------:R-:W-:Y:S02]  /*6db0*/  IMAD R5, RZ, RZ, -UR4 ;  /* 0x80000004ff057e24 */ /* 0x000fe4000f8e02ff */
[----:B------:R-:W-:Y:S01]  /*6dc0*/  UMOV UR6, UR7 ;  /* 0x0000000700067c82 */ /* 0x000fe20008000000 */
[----:B------:R-:W-:Y:S01]  /*6dd0*/  IMAD.U32 R72, RZ, RZ, UR4 ;  /* 0x00000004ff487e24 */ /* 0x000fe2000f8e00ff */
[----:B---3--:R-:W-:Y:S01]  /*6de0*/  USHF.R.U32.HI UR6, URZ, UR11, UR6 ;  /* 0x0000000bff067299 */ /* 0x008fe20008011606 */
[----:B------:R-:W-:Y:S05]  /*6df0*/  IMAD R74, R5, UR9, R74 ;  /* 0x00000009054a7c24 */ /* 0x000fea000f8e024a */
[----:B------:R-:W-:Y:S02]  /*6e00*/  SEL R73, R73, UR6, !P2 ;  /* 0x0000000649497c07 */ /* 0x000fe4000d000000 */
[----:B------:R-:W-:Y:S03]  /*6e10*/  ISETP.NE.U32.AND P2, PT, R4, 0x1, PT ;  /* 0x000000010400780c */ /* 0x000fe60003f45070 */
[----:B------:R-:W-:Y:S01]  /*6e20*/  IMAD.MOV R3, RZ, RZ, -R73 ;  /* 0x000000ffff037224 */ /* 0x000fe200078e0a49 */
[----:B------:R-:W-:Y:S03]  /*6e30*/  P2R R83, PR, RZ, 0x4 ;  /* 0x00000004ff537803 */ /* 0x000fe60000000000 */
[----:B------:R-:W-:Y:S01]  /*6e40*/  IMAD R72, R3, UR14, R72 ;  /* 0x0000000e03487c24 */ /* 0x000fe2000f8e0248 */
[----:B--2---:R-:W-:Y:S01]  /*6e50*/  @P5 SEL R82, RZ, 0x1, !P1 ;  /* 0x00000001ff525807 */ /* 0x004fe20004800000 */
[----:B------:R-:W-:Y:S06]  /*6e60*/  @!P5 BRA `(.L_x_89) ;  /* 0x000000000058d947 */ /* 0x000fec0003800000 */
[----:B------:R-:W-:Y:S01]  /*6e70*/  IMAD.MOV.U32 R39, RZ, RZ, RZ ;  /* 0x000000ffff277224 */ /* 0x000fe200078e00ff */
[----:B------:R-:W-:Y:S01]  /*6e80*/  ISETP.NE.AND P1, PT, R82, RZ, PT ;  /* 0x000000ff5200720c */ /* 0x000fe20003f25270 */
[----:B------:R-:W-:Y:S01]  /*6e90*/  BSSY B0, `(.L_x_90) ;  /* 0x000000c000007945 */ /* 0x000fe20003800000 */
[----:B------:R-:W-:Y:S02]  /*6ea0*/  CS2R R46, SRZ ;  /* 0x00000000002e7805 */ /* 0x000fe4000001ff00 */
[----:B------:R-:W-:Y:S02]  /*6eb0*/  CS2R R44, SRZ ;  /* 0x00000000002c7805 */ /* 0x000fe4000001ff00 */
[----:B------:R-:W-:Y:S02]  /*6ec0*/  CS2R R42, SRZ ;  /* 0x00000000002a7805 */ /* 0x000fe4000001ff00 */
[----:B------:R-:W-:Y:S02]  /*6ed0*/  CS2R R40, SRZ ;  /* 0x0000000000287805 */ /* 0x000fe4000001ff00 */
[----:B------:R-:W-:Y:S02]  /*6ee0*/  CS2R R34, SRZ ;  /* 0x0000000000227805 */ /* 0x000fe4000001ff00 */
[----:B------:R-:W-:Y:S02]  /*6ef0*/  CS2R R32, SRZ ;  /* 0x0000000000207805 */ /* 0x000fe4000001ff00 */
[----:B------:R-:W-:Y:S01]  /*6f00*/  CS2R R36, SRZ ;  /* 0x0000000000247805 */ /* 0x000fe2000001ff00 */
[----:B------:R-:W-:Y:S06]  /*6f10*/  @P1 BRA `(.L_x_91) ;  /* 0x00000000000c1947 */ /* 0x000fec0003800000 */
[----:B------:R-:W-:Y:S04]  /*6f20*/  SHF.L.U32 R3, RZ, 0x1f, RZ ;  /* 0x0000001fff037819 */ /* 0x000fe800000006ff */
[----:B------:R-:W1:Y:S02]  /*6f30*/  SYNCS.PHASECHK.TRANS64.TRYWAIT P1, [UR49+0x60], R3 ;  /* 0x00006003ff0075a7 */ /* 0x000e640008021131 */
[----:B-1----:R-:W-:Y:S05]  /*6f40*/  @!P1 BRA `(.L_x_92) ;  /* 0x0000005800949947 */ /* 0x002fea0003800000 */
.L_x_91:
[----:B------:R-:W-:Y:S05]  /*6f50*/  BSYNC B0 ;  /* 0x0000000000007941 */ /* 0x000fea0003800000 */
.L_x_90:
[----:B------:R-:W-:Y:S01]  /*6f60*/  ISETP.NE.AND P1, PT, R83, RZ, PT ;  /* 0x000000ff5300720c */ /* 0x000fe20003f25270 */
[----:B------:R-:W-:Y:S11]  /*6f70*/  HFMA2 R81, -RZ, RZ, 0, 5.9604644775390625e-08 ;  /* 0x00000001ff517431 */ /* 0x000ff600000001ff */
[----:B------:R-:W-:Y:S01]  /*6f80*/  @!UPT UIADD3 URZ, UPT, UPT, URZ, URZ, URZ ;  /* 0x000000fffffff290 */ /* 0x000fe2000fffe0ff */
[----:B------:R2:W3:Y:S04]  /*6f90*/  @P1 LDS.128 R44, [R57] ;  /* 0x00000000392c1984 */ /* 0x0004e80000000c00 */
[----:B------:R2:W1:Y:S04]  /*6fa0*/  @P1 LDS.128 R40, [R70+0x10] ;  /* 0x0000100046281984 */ /* 0x0004680000000c00 */
[----:B------:R2:W1:Y:S04]  /*6fb0*/  @P1 LDS.128 R32, [R69+0x20] ;  /* 0x0000200045201984 */ /* 0x0004680000000c00 */
[----:B------:R2:W1:Y:S02]  /*6fc0*/  @P1 LDS.128 R36, [R79+0x30] ;  /* 0x000030004f241984 */ /* 0x0004640000000c00 */
.L_x_89:
[----:B------:R-:W-:Y:S05]  /*6fd0*/  BSYNC B1 ;  /* 0x0000000000017941 */ /* 0x000fea0003800000 */
.L_x_88:
[----:B-1----:R-:W-:Y:S04]  /*6fe0*/  SHF.R.U32.HI R2, RZ, 0x15, R25 ;  /* 0x00000015ff027819 */ /* 0x002fe80000011619 */
[----:B------:R-:W-:Y:S01]  /*6ff0*/  LOP3.LUT P1, RZ, R2, 0x3, R61, 0x48, !PT ;  /* 0x0000000302ff7812 */ /* 0x000fe2000782483d */
[----:B------:R-:W-:Y:S01]  /*7000*/  @!UPT UIADD3 URZ, UPT, UPT, URZ, URZ, URZ ;  /* 0x000000fffffff290 */ /* 0x000fe2000fffe0ff */
[----:B----4-:R-:W-:Y:S11]  /*7010*/  @P0 BRA `(.L_x_93) ;  /* 0x0000000000080947 */ /* 0x010ff60003800000 */
[----:B------:R-:W1:Y:S02]  /*7020*/  SYNCS.PHASECHK.TRANS64.TRYWAIT P0, [R80+URZ+0xc0], R0 ;  /* 0x0000c000500075a7 */ /* 0x000e6400080011ff */
[----:B-1----:R-:W-:Y:S05]  /*7030*/  @!P0 BRA `(.L_x_94) ;  /* 0x0000005800708947 */ /* 0x002fea0003800000 */
.L_x_93:
[----:B------:R-:W-:Y:S05]  /*7040*/  @!P1 BRA `(.L_x_95) ;  /* 0x0000000000409947 */ /* 0x000fea0003800000 */
[----:B------:R-:W4:Y:S01]  /*7050*/  LDCU.64 UR8, c[0x4][0x70] ;  /* 0x01000e00ff0877ac */ /* 0x000f220008000a00 */
[----:B------:R-:W-:Y:S01]  /*7060*/  MOV R3, 0x0 ;  /* 0x0000000000037802 */ /* 0x000fe20000000f00 */
[----:B------:R-:W-:Y:S02]  /*7070*/  HFMA2 R12, -RZ, RZ, 0, 5.9604644775390625e-08 ;  /* 0x00000001ff0c7431 */ /* 0x000fe400000001ff */
[----:B------:R-:W-:Y:S02]  /*7080*/  IMAD.MOV.U32 R8, RZ, RZ, 0x192 ;  /* 0x00000192ff087424 */ /* 0x000fe400078e00ff */
[----:B------:R-:W-:Y:S01]  /*7090*/  IMAD.MOV.U32 R13, RZ, RZ, RZ ;  /* 0x000000ffff0d7224 */ /* 0x000fe200078e00ff */
[----:B------:R-:W5:Y:S01]  /*70a0*/  LDCU.64 UR6, c[0x4][0x78] ;  /* 0x01000f00ff0677ac */ /* 0x000f620008000a00 */
[----:B------:R-:W1:Y:S01]  /*70b0*/  LDC.64 R2, c[0x4][R3] ;  /* 0x0100000003027b82 */ /* 0x000e620000000a00 */
[----:B------:R-:W2:Y:S01]  /*70c0*/  LDCU.64 UR4, c[0x4][0x10] ;  /* 0x01000200ff0477ac */ /* 0x000ea20008000a00 */
[----:B----4-:R-:W-:Y:S01]  /*70d0*/  MOV R5, UR9 ;  /* 0x0000000900057c02 */ /* 0x010fe20008000f00 */
[----:B------:R-:W-:Y:S01]  /*70e0*/  IMAD.U32 R4, RZ, RZ, UR8 ;  /* 0x00000008ff047e24 */ /* 0x000fe2000f8e00ff */
[----:B-----5:R-:W-:Y:S01]  /*70f0*/  MOV R7, UR7 ;  /* 0x0000000700077c02 */ /* 0x020fe20008000f00 */
[----:B------:R-:W-:Y:S01]  /*7100*/  IMAD.U32 R6, RZ, RZ, UR6 ;  /* 0x00000006ff067e24 */ /* 0x000fe2000f8e00ff */
[----:B--2---:R-:W-:Y:S01]  /*7110*/  MOV R11, UR5 ;  /* 0x00000005000b7c02 */ /* 0x004fe20008000f00 */
[----:B------:R-:W-:Y:S02]  /*7120*/  IMAD.U32 R10, RZ, RZ, UR4 ;  /* 0x00000004ff0a7e24 */ /* 0x000fe4000f8e00ff */
[----:B------:R-:W-:Y:S07]  /*7130*/  LEPC R20, `(.L_x_95) ;  /* 0x000000001014794e */ /* 0x000fee0000000000 */
[----:B-1-3--:R-:W-:Y:S05]  /*7140*/  CALL.ABS.NOINC R2 ;  /* 0x0000000002007343 */ /* 0x00afea0003c00000 */
.L_x_95:
[----:B---3--:R-:W-:Y:S01]  /*7150*/  LOP3.LUT R20, R44, 0xffffe000, RZ, 0xc0, !PT ;  /* 0xffffe0002c147812 */ /* 0x008fe200078ec0ff */
[----:B------:R-:W-:Y:S05]  /*7160*/  WARPSYNC.ALL ;  /* 0x0000000000007948 */ /* 0x000fea0003800000 */
[----:B------:R-:W-:Y:S01]  /*7170*/  R2UR UR4, R25 ;  /* 0x00000000190472ca */ /* 0x000fe200000e0000 */
[----:B------:R-:W-:Y:S01]  /*7180*/  BSSY.RECONVERGENT B0, `(.L_x_96) ;  /* 0x000005b000007945 */ /* 0x000fe20003800200 */
[----:B------:R-:W-:Y:S11]  /*7190*/  ISETP.NE.AND P0, PT, R59, RZ, PT ;  /* 0x000000ff3b00720c */ /* 0x000ff60003f05270 */
[----:B------:R-:W1:Y:S02]  /*71a0*/  LDTM.x16 R4, tmem[UR4] ;  /* 0x00000004000479ee */ /* 0x000e640008240000 */
[C---:B-1----:R-:W-:Y:S01]  /*71b0*/  FMUL R0, R24.reuse, R4 ;  /* 0x0000000418007220 */ /* 0x042fe20000400000 */
[C---:B------:R-:W-:Y:S01]  /*71c0*/  FMUL R2, R24.reuse, R5 ;  /* 0x0000000518027220 */ /* 0x040fe20000400000 */
[C---:B------:R-:W-:Y:S01]  /*71d0*/  FMUL R4, R24.reuse, R8 ;  /* 0x0000000818047220 */ /* 0x040fe20000400000 */
[C---:B------:R-:W-:Y:S01]  /*71e0*/  FMUL R5, R24.reuse, R9 ;  /* 0x0000000918057220 */ /* 0x040fe20000400000 */
[C---:B------:R-:W-:Y:S01]  /*71f0*/  FMUL R8, R24.reuse, R12 ;  /* 0x0000000c18087220 */ /* 0x040fe20000400000 */
[C---:B------:R-:W-:Y:S01]  /*7200*/  FMUL R9, R24.reuse, R13 ;  /* 0x0000000d18097220 */ /* 0x040fe20000400000 */
[C---:B------:R-:W-:Y:S01]  /*7210*/  FMUL R12, R24.reuse, R16 ;  /* 0x00000010180c7220 */ /* 0x040fe20000400000 */
[----:B------:R-:W-:Y:S01]  /*7220*/  LOP3.LUT R16, R45, 0xffffe000, RZ, 0xc0, !PT ;  /* 0xffffe0002d107812 */ /* 0x000fe200078ec0ff */
[----:B------:R-:W-:Y:S01]  /*7230*/  FMUL R13, R24, R17 ;  /* 0x00000011180d7220 */ /* 0x000fe20000400000 */
[----:B------:R-:W-:Y:S01]  /*7240*/  LOP3.LUT R17, R46, 0xffffe000, RZ, 0xc0, !PT ;  /* 0xffffe0002e117812 */ /* 0x000fe200078ec0ff */
[----:B------:R-:W-:Y:S01]  /*7250*/  FFMA R28, R27, R20, R0 ;  /* 0x000000141b1c7223 */ /* 0x000fe20000000000 */
[----:B------:R-:W-:Y:S01]  /*7260*/  LOP3.LUT R0, R47, 0xffffe000, RZ, 0xc0, !PT ;  /* 0xffffe0002f007812 */ /* 0x000fe200078ec0ff */
[C---:B------:R-:W-:Y:S01]  /*7270*/  FMUL R3, R24.reuse, R6 ;  /* 0x0000000618037220 */ /* 0x040fe20000400000 */
[C---:B------:R-:W-:Y:S01]  /*7280*/  FMUL R6, R24.reuse, R10 ;  /* 0x0000000a18067220 */ /* 0x040fe20000400000 */
[C---:B------:R-:W-:Y:S01]  /*7290*/  FMUL R7, R24.reuse, R7 ;  /* 0x0000000718077220 */ /* 0x040fe20000400000 */
[----:B------:R-:W-:Y:S01]  /*72a0*/  F2FP.TF32.F32.PACK_B R28, R28 ;  /* 0x0000001cff1c723e */ /* 0x000fe200024050ff */
[C---:B------:R-:W-:Y:S01]  /*72b0*/  FMUL R10, R24.reuse, R14 ;  /* 0x0000000e180a7220 */ /* 0x040fe20000400000 */
[----:B------:R-:W-:Y:S01]  /*72c0*/  FMUL R14, R24, R18 ;  /* 0x00000012180e7220 */ /* 0x000fe20000400000 */
[----:B------:R-:W-:Y:S01]  /*72d0*/  LOP3.LUT R18, R40, 0xffffe000, RZ, 0xc0, !PT ;  /* 0xffffe00028127812 */ /* 0x000fe200078ec0ff */
[----:B------:R-:W-:Y:S01]  /*72e0*/  FFMA R29, R27, R16, R2 ;  /* 0x000000101b1d7223 */ /* 0x000fe20000000002 */
[----:B------:R-:W-:Y:S01]  /*72f0*/  LOP3.LUT R2, R41, 0xffffe000, RZ, 0xc0, !PT ;  /* 0xffffe00029027812 */ /* 0x000fe200078ec0ff */
[----:B------:R-:W-:Y:S01]  /*7300*/  FFMA R30, R27, R17, R3 ;  /* 0x000000111b1e7223 */ /* 0x000fe20000000003 */
[----:B------:R-:W-:Y:S01]  /*7310*/  LOP3.LUT R3, R43, 0xffffe000, RZ, 0xc0, !PT ;  /* 0xffffe0002b037812 */ /* 0x000fe200078ec0ff */
[C---:B------:R-:W-:Y:S01]  /*7320*/  FFMA R31, R27.reuse, R0, R7 ;  /* 0x000000001b1f7223 */ /* 0x040fe20000000007 */
[----:B------:R-:W-:Y:S01]  /*7330*/  LOP3.LUT R0, R42, 0xffffe000, RZ, 0xc0, !PT ;  /* 0xffffe0002a007812 */ /* 0x000fe200078ec0ff */
[C---:B------:R-:W-:Y:S01]  /*7340*/  FFMA R4, R27.reuse, R18, R4 ;  /* 0x000000121b047223 */ /* 0x040fe20000000004 */
[----:B------:R-:W-:Y:S01]  /*7350*/  F2FP.TF32.F32.PACK_B R29, R29 ;  /* 0x0000001dff1d723e */ /* 0x000fe200024050ff */
[C---:B------:R-:W-:Y:S01]  /*7360*/  FFMA R5, R27.reuse, R2, R5 ;  /* 0x000000021b057223 */ /* 0x040fe20000000005 */
[----:B------:R-:W-:Y:S01]  /*7370*/  FMUL R11, R24, R11 ;  /* 0x0000000b180b7220 */ /* 0x000fe20000400000 */
[----:B------:R-:W-:Y:S01]  /*7380*/  F2FP.TF32.F32.PACK_B R30, R30 ;  /* 0x0000001eff1e723e */ /* 0x000fe200024050ff */
[C---:B------:R-:W-:Y:S01]  /*7390*/  FFMA R6, R27.reuse, R0, R6 ;  /* 0x000000001b067223 */ /* 0x040fe20000000006 */
[----:B------:R-:W-:Y:S01]  /*73a0*/  F2FP.TF32.F32.PACK_B R31, R31 ;  /* 0x0000001fff1f723e */ /* 0x000fe200024050ff */
[----:B------:R-:W-:Y:S01]  /*73b0*/  FFMA R7, R27, R3, R11 ;  /* 0x000000031b077223 */ /* 0x000fe2000000000b */
[----:B------:R-:W-:Y:S01]  /*73c0*/  LOP3.LUT R2, R32, 0xffffe000, RZ, 0xc0, !PT ;  /* 0xffffe00020027812 */ /* 0x000fe200078ec0ff */
[----:B------:R-:W-:Y:S01]  /*73d0*/  FMUL R15, R24, R15 ;  /* 0x0000000f180f7220 */ /* 0x000fe20000400000 */
[----:B------:R-:W-:Y:S01]  /*73e0*/  LOP3.LUT R16, R33, 0xffffe000, RZ, 0xc0, !PT ;  /* 0xffffe00021107812 */ /* 0x000fe200078ec0ff */
[----:B------:R1:W-:Y:S01]  /*73f0*/  STS.128 [R57], R28 ;  /* 0x0000001c39007388 */ /* 0x0003e20000000c00 */
[----:B------:R-:W-:Y:S01]  /*7400*/  LOP3.LUT R0, R34, 0xffffe000, RZ, 0xc0, !PT ;  /* 0xffffe00022007812 */ /* 0x000fe200078ec0ff */
[----:B------:R-:W-:Y:S01]  /*7410*/  FFMA R8, R27, R2, R8 ;  /* 0x000000021b087223 */ /* 0x000fe20000000008 */
[----:B------:R-:W-:Y:S01]  /*7420*/  LOP3.LUT R2, R35, 0xffffe000, RZ, 0xc0, !PT ;  /* 0xffffe00023027812 */ /* 0x000fe200078ec0ff */
[C---:B------:R-:W-:Y:S01]  /*7430*/  FFMA R9, R27.reuse, R16, R9 ;  /* 0x000000101b097223 */ /* 0x040fe20000000009 */
[----:B------:R-:W-:Y:S01]  /*7440*/  F2FP.TF32.F32.PACK_B R4, R4 ;  /* 0x00000004ff04723e */ /* 0x000fe200024050ff */
[C---:B------:R-:W-:Y:S01]  /*7450*/  FFMA R10, R27.reuse, R0, R10 ;  /* 0x000000001b0a7223 */ /* 0x040fe2000000000a */
[----:B------:R-:W-:Y:S01]  /*7460*/  F2FP.TF32.F32.PACK_B R5, R5 ;  /* 0x00000005ff05723e */ /* 0x000fe200024050ff */
[----:B------:R-:W-:Y:S01]  /*7470*/  FFMA R11, R27, R2, R15 ;  /* 0x000000021b0b7223 */ /* 0x000fe2000000000f */
[----:B------:R-:W-:Y:S01]  /*7480*/  F2FP.TF32.F32.PACK_B R6, R6 ;  /* 0x00000006ff06723e */ /* 0x000fe200024050ff */
[----:B------:R-:W-:Y:S01]  /*7490*/  FMUL R19, R24, R19 ;  /* 0x0000001318137220 */ /* 0x000fe20000400000 */
[----:B------:R-:W-:Y:S02]  /*74a0*/  F2FP.TF32.F32.PACK_B R7, R7 ;  /* 0x00000007ff07723e */ /* 0x000fe400024050ff */
[----:B------:R-:W-:Y:S02]  /*74b0*/  LOP3.LUT R3, R36, 0xffffe000, RZ, 0xc0, !PT ;  /* 0xffffe00024037812 */ /* 0x000fe400078ec0ff */
[----:B------:R-:W-:Y:S01]  /*74c0*/  LOP3.LUT R0, R37, 0xffffe000, RZ, 0xc0, !PT ;  /* 0xffffe00025007812 */ /* 0x000fe200078ec0ff */
[----:B------:R1:W-:Y:S01]  /*74d0*/  STS.128 [R70+0x10], R4 ;  /* 0x0000100446007388 */ /* 0x0003e20000000c00 */
        /* <DEDUP_REMOVED lines=8> */
[----:B------:R-:W-:Y:S02]  /*7560*/  F2FP.TF32.F32.PACK_B R10, R10 ;  /* 0x0000000aff0a723e */ /* 0x000fe400024050ff */
[----:B------:R-:W-:Y:S02]  /*7570*/  F2FP.TF32.F32.PACK_B R11, R11 ;  /* 0x0000000bff0b723e */ /* 0x000fe400024050ff */
[----:B------:R-:W-:Y:S02]  /*7580*/  F2FP.TF32.F32.PACK_B R12, R12 ;  /* 0x0000000cff0c723e */ /* 0x000fe400024050ff */
[----:B------:R-:W-:Y:S01]  /*7590*/  F2FP.TF32.F32.PACK_B R13, R13 ;  /* 0x0000000dff0d723e */ /* 0x000fe200024050ff */
[----:B------:R1:W-:Y:S01]  /*75a0*/  STS.128 [R69+0x20], R8 ;  /* 0x0000200845007388 */ /* 0x0003e20000000c00 */
[----:B------:R-:W-:Y:S02]  /*75b0*/  F2FP.TF32.F32.PACK_B R14, R14 ;  /* 0x0000000eff0e723e */ /* 0x000fe400024050ff */
[----:B------:R-:W-:Y:S05]  /*75c0*/  F2FP.TF32.F32.PACK_B R15, R15 ;  /* 0x0000000fff0f723e */ /* 0x000fea00024050ff */
[----:B------:R1:W-:Y:S01]  /*75d0*/  STS.128 [R79+0x30], R12 ;  /* 0x0000300c4f007388 */ /* 0x0003e20000000c00 */
[----:B------:R-:W-:Y:S01]  /*75e0*/  @!PT LDS RZ, [RZ] ;  /* 0x00000000fffff984 */ /* 0x000fe20000000800 */
[----:B------:R-:W-:Y:S01]  /*75f0*/  @!PT LDS RZ, [RZ] ;  /* 0x00000000fffff984 */ /* 0x000fe20000000800 */
[----:B------:R-:W-:Y:S01]  /*7600*/  @!PT LDS RZ, [RZ] ;  /* 0x00000000fffff984 */ /* 0x000fe20000000800 */
[----:B------:R-:W-:Y:S01]  /*7610*/  @!PT LDS RZ, [RZ] ;  /* 0x00000000fffff984 */ /* 0x000fe20000000800 */
[----:B------:R3:W-:Y:S07]  /*7620*/  MEMBAR.ALL.CTA ;  /* 0x0000000000007992 */ /* 0x0007ee0000008000 */
[----:B---3--:R-:W3:Y:S02]  /*7630*/  FENCE.VIEW.ASYNC.S ;  /* 0x00000000000073c6 */ /* 0x008ee40000000000 */
[----:B---3--:R-:W-:Y:S06]  /*7640*/  BAR.SYNC.DEFER_BLOCKING 0x1, 0x80 ;  /* 0x0042000000007b1d */ /* 0x008fec0000010000 */
[----:B------:R-:W-:Y:S05]  /*7650*/  @P0 BRA `(.L_x_97) ;  /* 0x0000000000340947 */ /* 0x000fea0003800000 */
[----:B------:R-:W-:Y:S01]  /*7660*/  UIADD3 UR4, UPT, UPT, UR49, 0x200, URZ ;  /* 0x0000020031047890 */ /* 0x000fe2000fffe0ff */
[----:B------:R-:W-:Y:S02]  /*7670*/  R2UR UR42, R75 ;  /* 0x000000004b2a72ca */ /* 0x000fe400000e0000 */
[----:B------:R-:W-:Y:S02]  /*7680*/  R2UR UR43, R74 ;  /* 0x000000004a2b72ca */ /* 0x000fe400000e0000 */
[----:B------:R-:W-:Y:S01]  /*7690*/  R2UR UR44, R72 ;  /* 0x00000000482c72ca */ /* 0x000fe200000e0000 */
[----:B------:R-:W-:Y:S01]  /*76a0*/  IMAD.U32 R52, RZ, RZ, UR4 ;  /* 0x00000004ff347e24 */ /* 0x000fe2000f8e00ff */
[----:B------:R-:W-:Y:S01]  /*76b0*/  R2UR UR45, R73 ;  /* 0x00000000492d72ca */ /* 0x000fe200000e0000 */
[----:B------:R-:W-:Y:S03]  /*76c0*/  UIADD3 UR4, UP0, UPT, UR54, 0x780, URZ ;  /* 0x0000078036047890 */ /* 0x000fe6000ff1e0ff */
[----:B------:R-:W-:Y:S01]  /*76d0*/  R2UR UR40, R52 ;  /* 0x00000000342872ca */ /* 0x000fe200000e0000 */
[----:B------:R-:W-:Y:S11]  /*76e0*/  UIADD3.X UR5, UPT, UPT, URZ, UR55, URZ, UP0, !UPT ;  /* 0x00000037ff057290 */ /* 0x000ff600087fe4ff */
[----:B------:R-:W-:Y:S01]  /*76f0*/  @!UPT UIADD3 URZ, UPT, UPT, URZ, URZ, URZ ;  /* 0x000000fffffff290 */ /* 0x000fe2000fffe0ff */
[----:B------:R3:W-:Y:S01]  /*7700*/  UTMASTG.5D.IM2COL [UR40], [UR4] ;  /* 0x00000028040073b5 */ /* 0x0007e20008060000 */
[----:B------:R0:W-:Y:S01]  /*7710*/  UTMACMDFLUSH ;  /* 0x00000000000079b7 */ /* 0x0001e20000000000 */
[----:B---3--:R-:W-:Y:S04]  /*7720*/  DEPBAR.LE SB0, 0x1 ;  /* 0x000080400000791a */ /* 0x008fe80000000000 */
.L_x_97:
[----:B------:R-:W-:Y:S05]  /*7730*/  BSYNC.RECONVERGENT B0 ;  /* 0x0000000000007941 */ /* 0x000fea0003800200 */
.L_x_96:
[----:B------:R-:W-:Y:S01]  /*7740*/  BAR.SYNC.DEFER_BLOCKING 0x1, 0x80 ;  /* 0x0042000000007b1d */ /* 0x000fe20000010000 */
[----:B------:R-:W-:Y:S01]  /*7750*/  ISETP.NE.AND P1, PT, R78, RZ, PT ;  /* 0x000000ff4e00720c */ /* 0x000fe20003f25270 */
[----:B------:R-:W-:Y:S01]  /*7760*/  UISETP.NE.AND UP0, UPT, UR53, URZ, UPT ;  /* 0x000000ff3500728c */ /* 0x000fe2000bf05270 */
[----:B------:R-:W-:Y:S11]  /*7770*/  LEA R2, R81, UR49, 0x3 ;  /* 0x0000003151027c11 */ /* 0x000ff6000f8e18ff */
[----:B-1----:R-:W-:Y:S01]  /*7780*/  @P1 SHF.L.U32 R4, RZ, 0x1f, RZ ;  /* 0x0000001fff041819 */ /* 0x002fe200000006ff */
[----:B------:R-:W-:Y:S06]  /*7790*/  BRA.U !UP0, `(.L_x_98) ;  /* 0x0000000108247547 */ /* 0x000fec000b800000 */
[----:B------:R-:W1:Y:S01]  /*77a0*/  S2R R0, SR_CgaCtaId ;  /* 0x0000000000007919 */ /* 0x000e620000008800 */
[----:B------:R-:W-:Y:S01]  /*77b0*/  IMAD.U32 R3, RZ, RZ, UR50 ;  /* 0x00000032ff037e24 */ /* 0x000fe2000f8e00ff */
[----:B------:R-:W-:Y:S04]  /*77c0*/  UIADD3 UR4, UPT, UPT, UR50, 0x1, URZ ;  /* 0x0000000132047890 */ /* 0x000fe8000fffe0ff */
[----:B------:R-:W-:Y:S01]  /*77d0*/  @P1 LEA R3, R3, UR49, 0x3 ;  /* 0x0000003103031c11 */ /* 0x000fe2000f8e18ff */
[----:B------:R-:W-:Y:S04]  /*77e0*/  UISETP.NE.AND UP0, UPT, UR4, 0x4, UPT ;  /* 0x000000040400788c */ /* 0x000fe8000bf05270 */
[----:B------:R-:W-:Y:S01]  /*77f0*/  @P1 VIADD R3, R3, 0x80 ;  /* 0x0000008003031836 */ /* 0x000fe20000000000 */
[----:B------:R-:W-:Y:S04]  /*7800*/  USEL UR50, UR4, URZ, UP0 ;  /* 0x000000ff04327287 */ /* 0x000fe80008000000 */
[----:B-1----:R-:W-:Y:S04]  /*7810*/  @P1 PRMT R0, R0, 0x654, R3 ;  /* 0x0000065400001816 */ /* 0x002fe80000000003 */
[----:B------:R1:W-:Y:S04]  /*7820*/  @P1 SYNCS.ARRIVE.TRANS64.RED.A1T0 RZ, [R0+URZ], RZ ;  /* 0x000000ff00ff19a7 */ /* 0x0003e800081004ff */
.L_x_98:
[----:B------:R-:W3:Y:S01]  /*7830*/  @P1 SYNCS.PHASECHK.TRANS64.TRYWAIT P0, [R2+URZ+0x60], R4 ;  /* 0x00006004020015a7 */ /* 0x000ee200080011ff */
[----:B------:R-:W-:Y:S01]  /*7840*/  BSSY B1, `(.L_x_99) ;  /* 0x0000016000017945 */ /* 0x000fe20003800000 */
[----:B---3--:R-:W-:Y:S03]  /*7850*/  @P1 SEL R82, RZ, 0x1, !P0 ;  /* 0x00000001ff521807 */ /* 0x008fe60004000000 */
[----:B------:R-:W-:Y:S05]  /*7860*/  @!P1 BRA `(.L_x_100) ;  /* 0x00000000004c9947 */ /* 0x000fea0003800000 */
[----:B------:R-:W-:Y:S01]  /*7870*/  ISETP.NE.AND P0, PT, R82, RZ, PT ;  /* 0x000000ff5200720c */ /* 0x000fe20003f05270 */
[----:B------:R-:W-:Y:S01]  /*7880*/  BSSY B0, `(.L_x_101) ;  /* 0x000000b000007945 */ /* 0x000fe20003800000 */
[----:B------:R-:W-:Y:S11]  /*7890*/  ISETP.NE.AND P1, PT, R83, RZ, PT ;  /* 0x000000ff5300720c */ /* 0x000ff60003f25270 */
[----:B------:R-:W-:Y:S02]  /*78a0*/  @!UPT UIADD3 URZ, UPT, UPT, URZ, URZ, URZ ;  /* 0x000000fffffff290 */ /* 0x000fe4000fffe0ff */
[C---:B------:R-:W-:Y:S01]  /*78b0*/  @P1 IMAD R6, R81.reuse, 0x2000, R57 ;  /* 0x0000200051061824 */ /* 0x040fe200078e0239 */
[C---:B------:R-:W-:Y:S01]  /*78c0*/  @P1 LEA R4, R81.reuse, R69, 0xd ;  /* 0x0000004551041211 */ /* 0x040fe200078e68ff */
[C---:B------:R-:W-:Y:S02]  /*78d0*/  @P1 IMAD R5, R81.reuse, 0x2000, R70 ;  /* 0x0000200051051824 */ /* 0x040fe400078e0246 */
[----:B------:R-:W-:Y:S01]  /*78e0*/  @P1 IMAD R3, R81, 0x2000, R79 ;  /* 0x0000200051031824 */ /* 0x000fe200078e024f */
[----:B------:R-:W-:Y:S06]  /*78f0*/  @P0 BRA `(.L_x_102) ;  /* 0x00000000000c0947 */ /* 0x000fec0003800000 */
[----:B-1----:R-:W-:Y:S04]  /*7900*/  SHF.L.U32 R0, RZ, 0x1f, RZ ;  /* 0x0000001fff007819 */ /* 0x002fe800000006ff */
[----:B------:R-:W1:Y:S02]  /*7910*/  SYNCS.PHASECHK.TRANS64.TRYWAIT P0, [R2+URZ+0x60], R0 ;  /* 0x00006000020075a7 */ /* 0x000e6400080011ff */
[----:B-1----:R-:W-:Y:S05]  /*7920*/  @!P0 BRA `(.L_x_103) ;  /* 0x0000005000488947 */ /* 0x002fea0003800000 */
.L_x_102:
[----:B------:R-:W-:Y:S05]  /*7930*/  BSYNC B0 ;  /* 0x0000000000007941 */ /* 0x000fea0003800000 */
.L_x_101:
[----:B------:R-:W-:Y:S02]  /*7940*/  ISETP.NE.AND P0, PT, R83, RZ, PT ;  /* 0x000000ff5300720c */ /* 0x000fe40003f05270 */
[----:B------:R-:W-:Y:S11]  /*7950*/  IADD3 R81, PT, PT, R81, 0x1, RZ ;  /* 0x0000000151517810 */ /* 0x000ff60007ffe0ff */
[----:B------:R3:W4:Y:S04]  /*7960*/  @P0 LDS.128 R44, [R6] ;  /* 0x00000000062c0984 */ /* 0x0007280000000c00 */
[----:B------:R3:W1:Y:S04]  /*7970*/  @P0 LDS.128 R40, [R5+0x10] ;  /* 0x0000100005280984 */ /* 0x0006680000000c00 */
[----:B------:R3:W1:Y:S04]  /*7980*/  @P0 LDS.128 R32, [R4+0x20] ;  /* 0x0000200004200984 */ /* 0x0006680000000c00 */
[----:B------:R3:W1:Y:S02]  /*7990*/  @P0 LDS.128 R36, [R3+0x30] ;  /* 0x0000300003240984 */ /* 0x0006640000000c00 */
.L_x_100:
[----:B------:R-:W-:Y:S05]  /*79a0*/  BSYNC B1 ;  /* 0x0000000000017941 */ /* 0x000fea0003800000 */
.L_x_99:
[----:B-1----:R-:W-:Y:S05]  /*79b0*/  VIADD R0, R25, 0x10 ;  /* 0x0000001019007836 */ /* 0x002fea0000000000 */
[----:B------:R-:W-:Y:S04]  /*79c0*/  SHF.R.U32.HI R0, RZ, 0x15, R0 ;  /* 0x00000015ff007819 */ /* 0x000fe80000011600 */
[----:B------:R-:W-:Y:S11]  /*79d0*/  LOP3.LUT P0, RZ, R0, 0x3, R61, 0x48, !PT ;  /* 0x0000000300ff7812 */ /* 0x000ff6000780483d */
[----:B------:R-:W-:Y:S02]  /*79e0*/  @!UPT UIADD3 URZ, UPT, UPT, URZ, URZ, URZ ;  /* 0x000000fffffff290 */ /* 0x000fe4000fffe0ff */
[----:B------:R-:W-:Y:S05]  /*79f0*/  @!P0 BRA `(.L_x_104) ;  /* 0x0000000000408947 */ /* 0x000fea0003800000 */
[----:B------:R-:W1:Y:S01]  /*7a00*/  LDCU.64 UR8, c[0x4][0x70] ;  /* 0x01000e00ff0877ac */ /* 0x000e620008000a00 */
[----:B---3--:R-:W-:Y:S01]  /*7a10*/  MOV R3, 0x0 ;  /* 0x0000000000037802 */ /* 0x008fe20000000f00 */
[----:B------:R-:W-:Y:S02]  /*7a20*/  HFMA2 R12, -RZ, RZ, 0, 5.9604644775390625e-08 ;  /* 0x00000001ff0c7431 */ /* 0x000fe400000001ff */
[----:B------:R-:W-:Y:S02]  /*7a30*/  IMAD.MOV.U32 R8, RZ, RZ, 0x192 ;  /* 0x00000192ff087424 */ /* 0x000fe400078e00ff */
[----:B------:R-:W-:Y:S01]  /*7a40*/  IMAD.MOV.U32 R13, RZ, RZ, RZ ;  /* 0x000000ffff0d7224 */ /* 0x000fe200078e00ff */
[----:B------:R-:W3:Y:S01]  /*7a50*/  LDCU.64 UR6, c[0x4][0x78] ;  /* 0x01000f00ff0677ac */ /* 0x000ee20008000a00 */
[----:B------:R-:W2:Y:S01]  /*7a60*/  LDC.64 R2, c[0x4][R3] ;  /* 0x0100000003027b82 */ /* 0x000ea20000000a00 */
[----:B------:R-:W5:Y:S01]  /*7a70*/  LDCU.64 UR4, c[0x4][0x10] ;  /* 0x01000200ff0477ac */ /* 0x000f620008000a00 */
[----:B-1----:R-:W-:Y:S01]  /*7a80*/  MOV R5, UR9 ;  /* 0x0000000900057c02 */ /* 0x002fe20008000f00 */
[----:B------:R-:W-:Y:S01]  /*7a90*/  IMAD.U32 R4, RZ, RZ, UR8 ;  /* 0x00000008ff047e24 */ /* 0x000fe2000f8e00ff */
[----:B---3--:R-:W-:Y:S01]  /*7aa0*/  MOV R7, UR7 ;  /* 0x0000000700077c02 */ /* 0x008fe20008000f00 */
[----:B------:R-:W-:Y:S01]  /*7ab0*/  IMAD.U32 R6, RZ, RZ, UR6 ;  /* 0x00000006ff067e24 */ /* 0x000fe2000f8e00ff */
[----:B-----5:R-:W-:Y:S01]  /*7ac0*/  MOV R11, UR5 ;  /* 0x00000005000b7c02 */ /* 0x020fe20008000f00 */
[----:B------:R-:W-:Y:S02]  /*7ad0*/  IMAD.U32 R10, RZ, RZ, UR4 ;  /* 0x00000004ff0a7e24 */ /* 0x000fe4000f8e00ff */
[----:B------:R-:W-:Y:S07]  /*7ae0*/  LEPC R20, `(.L_x_104) ;  /* 0x000000001014794e */ /* 0x000fee0000000000 */
[----:B--2-4-:R-:W-:Y:S05]  /*7af0*/  CALL.ABS.NOINC R2 ;  /* 0x0000000002007343 */ /* 0x014fea0003c00000 */
.L_x_104:
[----:B---34-:R-:W-:Y:S01]  /*7b00*/  LOP3.LUT R3, R44, 0xffffe000, RZ, 0xc0, !PT ;  /* 0xffffe0002c037812 */ /* 0x018fe200078ec0ff */
[----:B------:R-:W-:Y:S05]  /*7b10*/  WARPSYNC.ALL ;  /* 0x0000000000007948 */ /* 0x000fea0003800000 */
[----:B------:R-:W-:Y:S01]  /*7b20*/  R2UR UR4, R25 ;  /* 0x00000000190472ca */ /* 0x000fe200000e0000 */
[----:B------:R-:W1:Y:S01]  /*7b30*/  S2R R84, SR_CgaCtaId ;  /* 0x0000000000547919 */ /* 0x000e620000008800 */
[----:B------:R-:W-:Y:S01]  /*7b40*/  LOP3.LUT R20, R40, 0xffffe000, RZ, 0xc0, !PT ;  /* 0xffffe00028147812 */ /* 0x000fe200078ec0ff */
[----:B------:R-:W-:Y:S01]  /*7b50*/  BSSY.RECONVERGENT B0, `(.L_x_105) ;  /* 0x0000060000007945 */ /* 0x000fe20003800200 */
[----:B------:R-:W-:Y:S02]  /*7b60*/  ISETP.NE.AND P6, PT, R78, RZ, PT ;  /* 0x000000ff4e00720c */ /* 0x000fe40003fc5270 */
[----:B------:R-:W-:Y:S07]  /*7b70*/  ISETP.NE.AND P0, PT, R59, RZ, PT ;  /* 0x000000ff3b00720c */ /* 0x000fee0003f05270 */
[----:B------:R-:W3:Y:S02]  /*7b80*/  LDTM.x16 R4, tmem[UR4+0x10] ;  /* 0x00001004000479ee */ /* 0x000ee40008240000 */
[C---:B---3--:R-:W-:Y:S01]  /*7b90*/  FMUL R0, R24.reuse, R4 ;  /* 0x0000000418007220 */ /* 0x048fe20000400000 */
[----:B------:R-:W-:Y:S01]  /*7ba0*/  LOP3.LUT R4, R45, 0xffffe000, RZ, 0xc0, !PT ;  /* 0xffffe0002d047812 */ /* 0x000fe200078ec0ff */
[C---:B------:R-:W-:Y:S01]  /*7bb0*/  FMUL R2, R24.reuse, R5 ;  /* 0x0000000518027220 */ /* 0x040fe20000400000 */
[----:B------:R-:W-:Y:S01]  /*7bc0*/  FMUL R5, R24, R12 ;  /* 0x0000000c18057220 */ /* 0x000fe20000400000 */
[C---:B------:R-:W-:Y:S01]  /*7bd0*/  FFMA R28, R27.reuse, R3, R0 ;  /* 0x000000031b1c7223 */ /* 0x040fe20000000000 */
[----:B------:R-:W-:Y:S01]  /*7be0*/  LOP3.LUT R3, R46, 0xffffe000, RZ, 0xc0, !PT ;  /* 0xffffe0002e037812 */ /* 0x000fe200078ec0ff */
[----:B------:R-:W-:Y:S01]  /*7bf0*/  FFMA R29, R27, R4, R2 ;  /* 0x000000041b1d7223 */ /* 0x000fe20000000002 */
[----:B------:R-:W-:Y:S01]  /*7c00*/  LOP3.LUT R4, R47, 0xffffe000, RZ, 0xc0, !PT ;  /* 0xffffe0002f047812 */ /* 0x000fe200078ec0ff */
[C---:B------:R-:W-:Y:S01]  /*7c10*/  FMUL R0, R24.reuse, R6 ;  /* 0x0000000618007220 */ /* 0x040fe20000400000 */
[----:B------:R-:W-:Y:S01]  /*7c20*/  F2FP.TF32.F32.PACK_B R28, R28 ;  /* 0x0000001cff1c723e */ /* 0x000fe200024050ff */
[C---:B------:R-:W-:Y:S01]  /*7c30*/  FMUL R2, R24.reuse, R7 ;  /* 0x0000000718027220 */ /* 0x040fe20000400000 */
[----:B------:R-:W-:Y:S01]  /*7c40*/  F2FP.TF32.F32.PACK_B R29, R29 ;  /* 0x0000001dff1d723e */ /* 0x000fe200024050ff */
[C---:B------:R-:W-:Y:S01]  /*7c50*/  FFMA R30, R27.reuse, R3, R0 ;  /* 0x000000031b1e7223 */ /* 0x040fe20000000000 */
[C---:B------:R-:W-:Y:S01]  /*7c60*/  FMUL R0, R24.reuse, R8 ;  /* 0x0000000818007220 */ /* 0x040fe20000400000 */
[----:B------:R-:W-:Y:S01]  /*7c70*/  FFMA R31, R27, R4, R2 ;  /* 0x000000041b1f7223 */ /* 0x000fe20000000002 */
[C---:B------:R-:W-:Y:S01]  /*7c80*/  FMUL R6, R24.reuse, R13 ;  /* 0x0000000d18067220 */ /* 0x040fe20000400000 */
[----:B------:R-:W-:Y:S01]  /*7c90*/  LOP3.LUT R13, R41, 0xffffe000, RZ, 0xc0, !PT ;  /* 0xffffe000290d7812 */ /* 0x000fe200078ec0ff */
[C---:B------:R-:W-:Y:S01]  /*7ca0*/  FMUL R2, R24.reuse, R9 ;  /* 0x0000000918027220 */ /* 0x040fe20000400000 */
[----:B------:R-:W-:Y:S01]  /*7cb0*/  F2FP.TF32.F32.PACK_B R30, R30 ;  /* 0x0000001eff1e723e */ /* 0x000fe200024050ff */
[----:B------:R-:W-:Y:S01]  /*7cc0*/  FMUL R9, R24, R16 ;  /* 0x0000001018097220 */ /* 0x000fe20000400000 */
[----:B------:R-:W-:Y:S01]  /*7cd0*/  F2FP.TF32.F32.PACK_B R31, R31 ;  /* 0x0000001fff1f723e */ /* 0x000fe200024050ff */
[----:B------:R-:W-:Y:S01]  /*7ce0*/  FFMA R16, R27, R20, R0 ;  /* 0x000000141b107223 */ /* 0x000fe20000000000 */
[----:B------:R-:W-:Y:S01]  /*7cf0*/  LOP3.LUT R0, R42, 0xffffe000, RZ, 0xc0, !PT ;  /* 0xffffe0002a007812 */ /* 0x000fe200078ec0ff */
[C---:B------:R-:W-:Y:S01]  /*7d00*/  FMUL R3, R24.reuse, R10 ;  /* 0x0000000a18037220 */ /* 0x040fe20000400000 */
[C---:B------:R-:W-:Y:S01]  /*7d10*/  FMUL R7, R24.reuse, R14 ;  /* 0x0000000e18077220 */ /* 0x040fe20000400000 */
[----:B------:R-:W-:Y:S01]  /*7d20*/  LOP3.LUT R14, R43, 0xffffe000, RZ, 0xc0, !PT ;  /* 0xffffe0002b0e7812 */ /* 0x000fe200078ec0ff */
[----:B------:R-:W-:Y:S01]  /*7d30*/  FMUL R10, R24, R17 ;  /* 0x00000011180a7220 */ /* 0x000fe20000400000 */
[----:B------:R-:W-:Y:S01]  /*7d40*/  F2FP.TF32.F32.PACK_B R16, R16 ;  /* 0x00000010ff10723e */ /* 0x000fe200024050ff */
[----:B------:R-:W-:Y:S01]  /*7d50*/  FFMA R17, R27, R13, R2 ;  /* 0x0000000d1b117223 */ /* 0x000fe20000000002 */
[----:B------:R-:W-:Y:S01]  /*7d60*/  LOP3.LUT R2, R32, 0xffffe000, RZ, 0xc0, !PT ;  /* 0xffffe00020027812 */ /* 0x000fe200078ec0ff */
[----:B------:R-:W-:Y:S01]  /*7d70*/  STS.128 [R57+0x2000], R28 ;  /* 0x0020001c39007388 */ /* 0x000fe20000000c00 */
[----:B------:R-:W-:Y:S01]  /*7d80*/  LOP3.LUT R13, R39, 0xffffe000, RZ, 0xc0, !PT ;  /* 0xffffe000270d7812 */ /* 0x000fe200078ec0ff */
[C---:B------:R-:W-:Y:S01]  /*7d90*/  FMUL R4, R24.reuse, R11 ;  /* 0x0000000b18047220 */ /* 0x040fe20000400000 */
[----:B------:R-:W-:Y:S01]  /*7da0*/  F2FP.TF32.F32.PACK_B R17, R17 ;  /* 0x00000011ff11723e */ /* 0x000fe200024050ff */
[C---:B------:R-:W-:Y:S01]  /*7db0*/  FMUL R11, R24.reuse, R18 ;  /* 0x00000012180b7220 */ /* 0x040fe20000400000 */
[----:B------:R-:W-:Y:S01]  /*7dc0*/  FFMA R18, R27, R0, R3 ;  /* 0x000000001b127223 */ /* 0x000fe20000000003 */
[----:B------:R-:W-:Y:S01]  /*7dd0*/  LOP3.LUT R0, R33, 0xffffe000, RZ, 0xc0, !PT ;  /* 0xffffe00021007812 */ /* 0x000fe200078ec0ff */
[----:B------:R-:W-:Y:S01]  /*7de0*/  FMUL R12, R24, R19 ;  /* 0x00000013180c7220 */ /* 0x000fe20000400000 */
[----:B------:R-:W-:Y:S01]  /*7df0*/  LOP3.LUT R3, R34, 0xffffe000, RZ, 0xc0, !PT ;  /* 0xffffe00022037812 */ /* 0x000fe200078ec0ff */
[C---:B------:R-:W-:Y:S01]  /*7e00*/  FFMA R19, R27.reuse, R14, R4 ;  /* 0x0000000e1b137223 */ /* 0x040fe20000000004 */
[----:B------:R-:W-:Y:S01]  /*7e10*/  FFMA R4, R27, R2, R5 ;  /* 0x000000021b047223 */ /* 0x000fe20000000005 */
[----:B------:R-:W-:Y:S01]  /*7e20*/  LOP3.LUT R2, R35, 0xffffe000, RZ, 0xc0, !PT ;  /* 0xffffe00023027812 */ /* 0x000fe200078ec0ff */
[----:B------:R-:W-:Y:S01]  /*7e30*/  FMUL R8, R24, R15 ;  /* 0x0000000f18087220 */ /* 0x000fe20000400000 */
[----:B------:R-:W-:Y:S01]  /*7e40*/  F2FP.TF32.F32.PACK_B R18, R18 ;  /* 0x00000012ff12723e */ /* 0x000fe200024050ff */
[C---:B------:R-:W-:Y:S01]  /*7e50*/  FFMA R5, R27.reuse, R0, R6 ;  /* 0x000000001b057223 */ /* 0x040fe20000000006 */
[----:B------:R-:W-:Y:S01]  /*7e60*/  F2FP.TF32.F32.PACK_B R19, R19 ;  /* 0x00000013ff13723e */ /* 0x000fe200024050ff */
[C---:B------:R-:W-:Y:S01]  /*7e70*/  FFMA R6, R27.reuse, R3, R7 ;  /* 0x000000031b067223 */ /* 0x040fe20000000007 */
[----:B------:R-:W-:Y:S01]  /*7e80*/  FFMA R7, R27, R2, R8 ;  /* 0x000000021b077223 */ /* 0x000fe20000000008 */
[----:B------:R-:W-:Y:S02]  /*7e90*/  LOP3.LUT R0, R36, 0xffffe000, RZ, 0xc0, !PT ;  /* 0xffffe00024007812 */ /* 0x000fe400078ec0ff */
[----:B------:R-:W-:Y:S01]  /*7ea0*/  STS.128 [R70+0x2010], R16 ;  /* 0x0020101046007388 */ /* 0x000fe20000000c00 */
[----:B------:R-:W-:Y:S02]  /*7eb0*/  LOP3.LUT R2, R37, 0xffffe000, RZ, 0xc0, !PT ;  /* 0xffffe00025027812 */ /* 0x000fe400078ec0ff */
[----:B------:R-:W-:Y:S01]  /*7ec0*/  LOP3.LUT R3, R38, 0xffffe000, RZ, 0xc0, !PT ;  /* 0xffffe00026037812 */ /* 0x000fe200078ec0ff */
[C---:B------:R-:W-:Y:S01]  /*7ed0*/  FFMA R8, R27.reuse, R0, R9 ;  /* 0x000000001b087223 */ /* 0x040fe20000000009 */
[----:B------:R-:W-:Y:S01]  /*7ee0*/  F2FP.TF32.F32.PACK_B R4, R4 ;  /* 0x00000004ff04723e */ /* 0x000fe200024050ff */
[C---:B------:R-:W-:Y:S01]  /*7ef0*/  FFMA R9, R27.reuse, R2, R10 ;  /* 0x000000021b097223 */ /* 0x040fe2000000000a */
[----:B------:R-:W-:Y:S01]  /*7f00*/  F2FP.TF32.F32.PACK_B R5, R5 ;  /* 0x00000005ff05723e */ /* 0x000fe200024050ff */
[C---:B------:R-:W-:Y:S01]  /*7f10*/  FFMA R10, R27.reuse, R3, R11 ;  /* 0x000000031b0a7223 */ /* 0x040fe2000000000b */
[----:B------:R-:W-:Y:S01]  /*7f20*/  F2FP.TF32.F32.PACK_B R6, R6 ;  /* 0x00000006ff06723e */ /* 0x000fe200024050ff */
[----:B------:R-:W-:Y:S01]  /*7f30*/  FFMA R11, R27, R13, R12 ;  /* 0x0000000d1b0b7223 */ /* 0x000fe2000000000c */
[----:B------:R-:W-:Y:S01]  /*7f40*/  F2FP.TF32.F32.PACK_B R7, R7 ;  /* 0x00000007ff07723e */ /* 0x000fe200024050ff */
[----:B------:R-:W-:Y:S01]  /*7f50*/  IMAD.U32 R0, RZ, RZ, UR50 ;  /* 0x00000032ff007e24 */ /* 0x000fe2000f8e00ff */
[----:B------:R-:W-:Y:S02]  /*7f60*/  F2FP.TF32.F32.PACK_B R8, R8 ;  /* 0x00000008ff08723e */ /* 0x000fe400024050ff */
[----:B------:R-:W-:Y:S01]  /*7f70*/  F2FP.TF32.F32.PACK_B R9, R9 ;  /* 0x00000009ff09723e */ /* 0x000fe200024050ff */
[----:B------:R3:W-:Y:S01]  /*7f80*/  STS.128 [R69+0x2020], R4 ;  /* 0x0020200445007388 */ /* 0x0007e20000000c00 */
[----:B------:R-:W-:Y:S02]  /*7f90*/  F2FP.TF32.F32.PACK_B R10, R10 ;  /* 0x0000000aff0a723e */ /* 0x000fe400024050ff */
[----:B------:R-:W-:Y:S02]  /*7fa0*/  F2FP.TF32.F32.PACK_B R11, R11 ;  /* 0x0000000bff0b723e */ /* 0x000fe400024050ff */
[----:B------:R-:W-:Y:S02]  /*7fb0*/  @P6 LEA R0, R0, UR49, 0x3 ;  /* 0x0000003100006c11 */ /* 0x000fe4000f8e18ff */
[----:B------:R-:W-:Y:S01]  /*7fc0*/  @P6 SHF.L.U32 R2, RZ, 0x1f, RZ ;  /* 0x0000001fff026819 */ /* 0x000fe200000006ff */
[----:B------:R4:W-:Y:S02]  /*7fd0*/  STS.128 [R79+0x2030], R8 ;  /* 0x002030084f007388 */ /* 0x0009e40000000c00 */
[----:B------:R-:W-:Y:S05]  /*7fe0*/  @P6 VIADD R0, R0, 0x80 ;  /* 0x0000008000006836 */ /* 0x000fea0000000000 */
[----:B-1----:R-:W-:Y:S01]  /*7ff0*/  @P6 PRMT R0, R84, 0x654, R0 ;  /* 0x0000065454006816 */ /* 0x002fe20000000000 */
[----:B------:R-:W-:Y:S01]  /*8000*/  @!PT LDS RZ, [RZ] ;  /* 0x00000000fffff984 */ /* 0x000fe20000000800 */
[----:B------:R-:W-:Y:S01]  /*8010*/  @!PT LDS RZ, [RZ] ;  /* 0x00000000fffff984 */ /* 0x000fe20000000800 */
[----:B------:R-:W-:Y:S01]  /*8020*/  @!PT LDS RZ, [RZ] ;  /* 0x00000000fffff984 */ /* 0x000fe20000000800 */
[----:B------:R-:W-:Y:S01]  /*8030*/  @!PT LDS RZ, [RZ] ;  /* 0x00000000fffff984 */ /* 0x000fe20000000800 */
[----:B------:R1:W-:Y:S06]  /*8040*/  MEMBAR.ALL.CTA ;  /* 0x0000000000007992 */ /* 0x0003ec0000008000 */
[----:B-1----:R-:W1:Y:S01]  /*8050*/  FENCE.VIEW.ASYNC.S ;  /* 0x00000000000073c6 */ /* 0x002e620000000000 */
[----:B---3--:R-:W-:Y:S01]  /*8060*/  LEA R6, R81, UR49, 0x3 ;  /* 0x0000003151067c11 */ /* 0x008fe2000f8e18ff */
[----:B-1----:R-:W-:Y:S06]  /*8070*/  BAR.SYNC.DEFER_BLOCKING 0x1, 0x80 ;  /* 0x0042000000007b1d */ /* 0x002fec0000010000 */
[----:B------:R-:W-:Y:S05]  /*8080*/  @P0 BRA `(.L_x_106) ;  /* 0x0000000000300947 */ /* 0x000fea0003800000 */
[----:B------:R-:W-:Y:S01]  /*8090*/  R2UR UR10, R75 ;  /* 0x000000004b0a72ca */ /* 0x000fe200000e0000 */
[----:B------:R-:W-:Y:S01]  /*80a0*/  UIADD3 UR4, UP0, UPT, UR54, 0x780, URZ ;  /* 0x0000078036047890 */ /* 0x000fe2000ff1e0ff */
[----:B------:R-:W-:Y:S01]  /*80b0*/  R2UR UR11, R74 ;  /* 0x000000004a0b72ca */ /* 0x000fe200000e0000 */
[----:B------:R-:W-:Y:S01]  /*80c0*/  UIADD3 UR9, UPT, UPT, UR41, 0x10, URZ ;  /* 0x0000001029097890 */ /* 0x000fe2000fffe0ff */
[----:B------:R-:W-:Y:S01]  /*80d0*/  R2UR UR12, R72 ;  /* 0x00000000480c72ca */ /* 0x000fe200000e0000 */
[----:B------:R-:W-:Y:S01]  /*80e0*/  UIADD3 UR8, UPT, UPT, UR49, 0x2200, URZ ;  /* 0x0000220031087890 */ /* 0x000fe2000fffe0ff */
[----:B------:R-:W-:Y:S01]  /*80f0*/  R2UR UR13, R73 ;  /* 0x00000000490d72ca */ /* 0x000fe200000e0000 */
[----:B------:R-:W-:Y:S11]  /*8100*/  UIADD3.X UR5, UPT, UPT, URZ, UR55, URZ, UP0, !UPT ;  /* 0x00000037ff057290 */ /* 0x000ff600087fe4ff */
[----:B------:R-:W-:Y:S01]  /*8110*/  @!UPT UIADD3 URZ, UPT, UPT, URZ, URZ, URZ ;  /* 0x000000fffffff290 */ /* 0x000fe2000fffe0ff */
[----:B------:R1:W-:Y:S01]  /*8120*/  UTMASTG.5D.IM2COL [UR8], [UR4] ;  /* 0x00000008040073b5 */ /* 0x0003e20008060000 */
[----:B------:R0:W-:Y:S01]  /*8130*/  UTMACMDFLUSH ;  /* 0x00000000000079b7 */ /* 0x0001e20000000000 */
[----:B-1----:R-:W-:Y:S04]  /*8140*/  DEPBAR.LE SB0, 0x1 ;  /* 0x000080400000791a */ /* 0x002fe80000000000 */
.L_x_106:
[----:B------:R-:W-:Y:S05]  /*8150*/  BSYNC.RECONVERGENT B0 ;  /* 0x0000000000007941 */ /* 0x000fea0003800200 */
.L_x_105:
[----:B------:R-:W-:Y:S01]  /*8160*/  BAR.SYNC.DEFER_BLOCKING 0x1, 0x80 ;  /* 0x0042000000007b1d */ /* 0x000fe20000010000 */
[----:B------:R-:W-:Y:S04]  /*8170*/  UIADD3 UR4, UPT, UPT, UR50, 0x1, URZ ;  /* 0x0000000132047890 */ /* 0x000fe8000fffe0ff */
[----:B------:R-:W-:Y:S04]  /*8180*/  UISETP.NE.AND UP0, UPT, UR4, 0x4, UPT ;  /* 0x000000040400788c */ /* 0x000fe8000bf05270 */
[----:B------:R-:W-:Y:S01]  /*8190*/  USEL UR42, UR4, URZ, UP0 ;  /* 0x000000ff042a7287 */ /* 0x000fe20008000000 */
[----:B------:R1:W-:Y:S01]  /*81a0*/  @P6 SYNCS.ARRIVE.TRANS64.RED.A1T0 RZ, [R0+URZ], RZ ;  /* 0x000000ff00ff69a7 */ /* 0x0003e200081004ff */
[----:B------:R-:W-:Y:S01]  /*81b0*/  BSSY B1, `(.L_x_107) ;  /* 0x0000017000017945 */ /* 0x000fe20003800000 */
[----:B------:R-:W3:Y:S02]  /*81c0*/  @P6 SYNCS.PHASECHK.TRANS64.TRYWAIT P0, [R6+URZ+0x60], R2 ;  /* 0x00006002060065a7 */ /* 0x000ee400080011ff */
[----:B---3--:R-:W-:Y:S01]  /*81d0*/  @P6 SEL R82, RZ, 0x1, !P0 ;  /* 0x00000001ff526807 */ /* 0x008fe20004000000 */
[----:B-1----:R-:W-:Y:S06]  /*81e0*/  @!P6 BRA `(.L_x_108) ;  /* 0x00000000004ce947 */ /* 0x002fec0003800000 */
        /* <DEDUP_REMOVED lines=9> */
[----:B------:R-:W-:Y:S04]  /*8280*/  SHF.L.U32 R5, RZ, 0x1f, RZ ;  /* 0x0000001fff057819 */ /* 0x000fe800000006ff */
[----:B------:R-:W1:Y:S02]  /*8290*/  SYNCS.PHASECHK.TRANS64.TRYWAIT P0, [R6+URZ+0x60], R5 ;  /* 0x00006005060075a7 */ /* 0x000e6400080011ff */
[----:B-1----:R-:W-:Y:S05]  /*82a0*/  @!P0 BRA `(.L_x_111) ;  /* 0x0000004400fc8947 */ /* 0x002fea0003800000 */
.L_x_110:
[----:B------:R-:W-:Y:S05]  /*82b0*/  BSYNC B0 ;  /* 0x0000000000007941 */ /* 0x000fea0003800000 */
.L_x_109:
[----:B------:R-:W-:Y:S02]  /*82c0*/  ISETP.NE.AND P0, PT, R83, RZ, PT ;  /* 0x000000ff5300720c */ /* 0x000fe40003f05270 */
[----:B------:R-:W-:Y:S11]  /*82d0*/  IADD3 R81, PT, PT, R81, 0x1, RZ ;  /* 0x0000000151517810 */ /* 0x000ff60007ffe0ff */
[----:B------:R3:W1:Y:S04]  /*82e0*/  @P0 LDS.128 R44, [R4] ;  /* 0x00000000042c0984 */ /* 0x0006680000000c00 */
[----:B------:R3:W1:Y:S04]  /*82f0*/  @P0 LDS.128 R40, [R3+0x10] ;  /* 0x0000100003280984 */ /* 0x0006680000000c00 */
[----:B------:R3:W1:Y:S04]  /*8300*/  @P0 LDS.128 R32, [R2+0x20] ;  /* 0x0000200002200984 */ /* 0x0006680000000c00 */
[----:B------:R3:W1:Y:S02]  /*8310*/  @P0 LDS.128 R36, [R0+0x30] ;  /* 0x0000300000240984 */ /* 0x0006640000000c00 */
.L_x_108:
[----:B------:R-:W-:Y:S05]  /*8320*/  BSYNC B1 ;  /* 0x0000000000017941 */ /* 0x000fea0003800000 */
.L_x_107:
[----:B---3--:R-:W-:Y:S05]  /*8330*/  VIADD R0, R25, 0x20 ;  /* 0x0000002019007836 */ /* 0x008fea0000000000 */
[----:B------:R-:W-:Y:S04]  /*8340*/  SHF.R.U32.HI R0, RZ, 0x15, R0 ;  /* 0x00000015ff007819 */ /* 0x000fe80000011600 */
[----:B------:R-:W-:Y:S11]  /*8350*/  LOP3.LUT P0, RZ, R0, 0x3, R61, 0x48, !PT ;  /* 0x0000000300ff7812 */ /* 0x000ff6000780483d */
[----:B------:R-:W-:Y:S02]  /*8360*/  @!UPT UIADD3 URZ, UPT, UPT, URZ, URZ, URZ ;  /* 0x000000fffffff290 */ /* 0x000fe4000fffe0ff */
[----:B------:R-:W-:Y:S05]  /*8370*/  @!P0 BRA `(.L_x_112) ;  /* 0x0000000000408947 */ /* 0x000fea0003800000 */
[----:B------:R-:W1:Y:S01]  /*8380*/  LDCU.64 UR8, c[0x4][0x70] ;  /* 0x01000e00ff0877ac */ /* 0x000e620008000a00 */
[----:B------:R-:W-:Y:S01]  /*8390*/  MOV R3, 0x0 ;  /* 0x0000000000037802 */ /* 0x000fe20000000f00 */
[----:B------:R-:W-:Y:S02]  /*83a0*/  HFMA2 R12, -RZ, RZ, 0, 5.9604644775390625e-08 ;  /* 0x00000001ff0c7431 */ /* 0x000fe400000001ff */
[----:B----4-:R-:W-:Y:S02]  /*83b0*/  IMAD.MOV.U32 R8, RZ, RZ, 0x192 ;  /* 0x00000192ff087424 */ /* 0x010fe400078e00ff */
[----:B------:R-:W-:Y:S01]  /*83c0*/  IMAD.MOV.U32 R13, RZ, RZ, RZ ;  /* 0x000000ffff0d7224 */ /* 0x000fe200078e00ff */
[----:B------:R-:W3:Y:S01]  /*83d0*/  LDCU.64 UR6, c[0x4][0x78] ;  /* 0x01000f00ff0677ac */ /* 0x000ee20008000a00 */
[----:B------:R-:W4:Y:S01]  /*83e0*/  LDC.64 R2, c[0x4][R3] ;  /* 0x0100000003027b82 */ /* 0x000f220000000a00 */
        /* <DEDUP_REMOVED lines=9> */
.L_x_112:
[----:B-1----:R-:W-:Y:S01]  /*8480*/  LOP3.LUT R3, R44, 0xffffe000, RZ, 0xc0, !PT ;  /* 0xffffe0002c037812 */ /* 0x002fe200078ec0ff */
[----:B------:R-:W-:Y:S05]  /*8490*/  WARPSYNC.ALL ;  /* 0x0000000000007948 */ /* 0x000fea0003800000 */
[----:B------:R-:W-:Y:S01]  /*84a0*/  R2UR UR4, R25 ;  /* 0x00000000190472ca */ /* 0x000fe200000e0000 */
[----:B------:R-:W-:Y:S01]  /*84b0*/  BSSY.RECONVERGENT B0, `(.L_x_113) ;  /* 0x0000061000007945 */ /* 0x000fe20003800200 */
[----:B------:R-:W-:Y:S02]  /*84c0*/  LOP3.LUT R20, R40, 0xffffe000, RZ, 0xc0, !PT ;  /* 0xffffe00028147812 */ /* 0x000fe400078ec0ff */
[----:B------:R-:W-:Y:S02]  /*84d0*/  LOP3.LUT R21, R41, 0xffffe000, RZ, 0xc0, !PT ;  /* 0xffffe00029157812 */ /* 0x000fe400078ec0ff */
[----:B------:R-:W-:Y:S02]  /*84e0*/  LOP3.LUT R26, R42, 0xffffe000, RZ, 0xc0, !PT ;  /* 0xffffe0002a1a7812 */ /* 0x000fe400078ec0ff */
[----:B------:R-:W-:Y:S02]  /*84f0*/  ISETP.NE.AND P6, PT, R78, RZ, PT ;  /* 0x000000ff4e00720c */ /* 0x000fe40003fc5270 */
[----:B------:R-:W-:Y:S03]  /*8500*/  ISETP.NE.AND P0, PT, R59, RZ, PT ;  /* 0x000000ff3b00720c */ /* 0x000fe60003f05270 */
[----:B----4-:R-:W1:Y:S02]  /*8510*/  LDTM.x16 R4, tmem[UR4+0x20] ;  /* 0x00002004000479ee */ /* 0x010e640008240000 */
[C---:B-1----:R-:W-:Y:S01]  /*8520*/  FMUL R0, R24.reuse, R4 ;  /* 0x0000000418007220 */ /* 0x042fe20000400000 */
        /* <DEDUP_REMOVED lines=13> */
[C---:B------:R-:W-:Y:S01]  /*8600*/  FFMA R31, R27.reuse, R4, R2 ;  /* 0x000000041b1f7223 */ /* 0x040fe20000000002 */
[C---:B------:R-:W-:Y:S01]  /*8610*/  FMUL R2, R24.reuse, R9 ;  /* 0x0000000918027220 */ /* 0x040fe20000400000 */
[C---:B------:R-:W-:Y:S01]  /*8620*/  FMUL R9, R24.reuse, R16 ;  /* 0x0000001018097220 */ /* 0x040fe20000400000 */
[----:B------:R-:W-:Y:S01]  /*8630*/  F2FP.TF32.F32.PACK_B R30, R30 ;  /* 0x0000001eff1e723e */ /* 0x000fe200024050ff */
[----:B------:R-:W-:Y:S01]  /*8640*/  FFMA R16, R27, R20, R0 ;  /* 0x000000141b107223 */ /* 0x000fe20000000000 */
[----:B------:R-:W-:Y:S01]  /*8650*/  LOP3.LUT R0, R43, 0xffffe000, RZ, 0xc0, !PT ;  /* 0xffffe0002b007812 */ /* 0x000fe200078ec0ff */
[C---:B------:R-:W-:Y:S01]  /*8660*/  FMUL R3, R24.reuse, R10 ;  /* 0x0000000a18037220 */ /* 0x040fe20000400000 */
[----:B------:R-:W-:Y:S01]  /*8670*/  F2FP.TF32.F32.PACK_B R31, R31 ;  /* 0x0000001fff1f723e */ /* 0x000fe200024050ff */
[C---:B------:R-:W-:Y:S01]  /*8680*/  FMUL R4, R24.reuse, R11 ;  /* 0x0000000b18047220 */ /* 0x040fe20000400000 */
[----:B------:R-:W-:Y:S01]  /*8690*/  F2FP.TF32.F32.PACK_B R16, R16 ;  /* 0x00000010ff10723e */ /* 0x000fe200024050ff */
[----:B------:R-:W-:Y:S01]  /*86a0*/  FMUL R10, R24, R17 ;  /* 0x00000011180a7220 */ /* 0x000fe20000400000 */
[C---:B------:R-:W-:Y:S01]  /*86b0*/  FFMA R17, R27.reuse, R21, R2 ;  /* 0x000000151b117223 */ /* 0x040fe20000000002 */
[----:B------:R-:W-:Y:S01]  /*86c0*/  LOP3.LUT R2, R32, 0xffffe000, RZ, 0xc0, !PT ;  /* 0xffffe00020027812 */ /* 0x000fe200078ec0ff */
[----:B------:R1:W-:Y:S01]  /*86d0*/  STS.128 [R57+0x4000], R28 ;  /* 0x0040001c39007388 */ /* 0x0003e20000000c00 */
[C---:B------:R-:W-:Y:S01]  /*86e0*/  FMUL R11, R24.reuse, R18 ;  /* 0x00000012180b7220 */ /* 0x040fe20000400000 */
[----:B------:R-:W-:Y:S01]  /*86f0*/  FFMA R18, R27, R26, R3 ;  /* 0x0000001a1b127223 */ /* 0x000fe20000000003 */
[----:B------:R-:W-:Y:S01]  /*8700*/  LOP3.LUT R3, R33, 0xffffe000, RZ, 0xc0, !PT ;  /* 0xffffe00021037812 */ /* 0x000fe200078ec0ff */
[C---:B------:R-:W-:Y:S01]  /*8710*/  FMUL R12, R24.reuse, R19 ;  /* 0x00000013180c7220 */ /* 0x040fe20000400000 */
[----:B------:R-:W-:Y:S01]  /*8720*/  F2FP.TF32.F32.PACK_B R17, R17 ;  /* 0x00000011ff11723e */ /* 0x000fe200024050ff */
[----:B------:R-:W-:Y:S01]  /*8730*/  FFMA R19, R27, R0, R4 ;  /* 0x000000001b137223 */ /* 0x000fe20000000004 */
[----:B------:R-:W-:Y:S01]  /*8740*/  F2FP.TF32.F32.PACK_B R18, R18 ;  /* 0x00000012ff12723e */ /* 0x000fe200024050ff */
[----:B------:R-:W-:Y:S01]  /*8750*/  FMUL R6, R24, R13 ;  /* 0x0000000d18067220 */ /* 0x000fe20000400000 */
[----:B------:R-:W-:Y:S01]  /*8760*/  LOP3.LUT R13, R34, 0xffffe000, RZ, 0xc0, !PT ;  /* 0xffffe000220d7812 */ /* 0x000fe200078ec0ff */
[C---:B------:R-:W-:Y:S01]  /*8770*/  FMUL R7, R24.reuse, R14 ;  /* 0x0000000e18077220 */ /* 0x040fe20000400000 */
[----:B------:R-:W-:Y:S01]  /*8780*/  LOP3.LUT R14, R35, 0xffffe000, RZ, 0xc0, !PT ;  /* 0xffffe000230e7812 */ /* 0x000fe200078ec0ff */
[----:B------:R-:W-:Y:S01]  /*8790*/  FMUL R8, R24, R15 ;  /* 0x0000000f18087220 */ /* 0x000fe20000400000 */
[----:B------:R-:W-:Y:S01]  /*87a0*/  F2FP.TF32.F32.PACK_B R19, R19 ;  /* 0x00000013ff13723e */ /* 0x000fe200024050ff */
[C---:B------:R-:W-:Y:S01]  /*87b0*/  FFMA R4, R27.reuse, R2, R5 ;  /* 0x000000021b047223 */ /* 0x040fe20000000005 */
[C---:B------:R-:W-:Y:S01]  /*87c0*/  FFMA R5, R27.reuse, R3, R6 ;  /* 0x000000031b057223 */ /* 0x040fe20000000006 */
[C---:B------:R-:W-:Y:S01]  /*87d0*/  FFMA R6, R27.reuse, R13, R7 ;  /* 0x0000000d1b067223 */ /* 0x040fe20000000007 */
[----:B------:R-:W-:Y:S01]  /*87e0*/  FFMA R7, R27, R14, R8 ;  /* 0x0000000e1b077223 */ /* 0x000fe20000000008 */
[----:B------:R1:W-:Y:S01]  /*87f0*/  STS.128 [R70+0x4010], R16 ;  /* 0x0040101046007388 */ /* 0x0003e20000000c00 */
[----:B------:R-:W-:Y:S01]  /*8800*/  LOP3.LUT R0, R36, 0xffffe000, RZ, 0xc0, !PT ;  /* 0xffffe00024007812 */ /* 0x000fe200078ec0ff */
[----:B------:R-:W-:Y:S01]  /*8810*/  IMAD.U32 R14, RZ, RZ, UR42 ;  /* 0x0000002aff0e7e24 */ /* 0x000fe2000f8e00ff */
[----:B------:R-:W-:Y:S02]  /*8820*/  LOP3.LUT R2, R37, 0xffffe000, RZ, 0xc0, !PT ;  /* 0xffffe00025027812 */ /* 0x000fe400078ec0ff */
        /* <DEDUP_REMOVED lines=14> */
[----:B------:R-:W-:Y:S02]  /*8910*/  F2FP.TF32.F32.PACK_B R11, R11 ;  /* 0x0000000bff0b723e */ /* 0x000fe400024050ff */
[----:B------:R-:W-:Y:S02]  /*8920*/  @P6 LEA R14, R14, UR49, 0x3 ;  /* 0x000000310e0e6c11 */ /* 0x000fe4000f8e18ff */
[----:B------:R-:W-:Y:S01]  /*8930*/  LEA R0, R81, UR49, 0x3 ;  /* 0x0000003151007c11 */ /* 0x000fe2000f8e18ff */
[----:B------:R1:W-:Y:S01]  /*8940*/  STS.128 [R79+0x4030], R8 ;  /* 0x004030084f007388 */ /* 0x0003e20000000c00 */
[----:B------:R-:W-:Y:S01]  /*8950*/  @P6 SHF.L.U32 R2, RZ, 0x1f, RZ ;  /* 0x0000001fff026819 */ /* 0x000fe200000006ff */
[----:B------:R-:W-:Y:S05]  /*8960*/  @P6 VIADD R14, R14, 0x80 ;  /* 0x000000800e0e6836 */ /* 0x000fea0000000000 */
[----:B------:R-:W-:Y:S01]  /*8970*/  @P6 PRMT R14, R84, 0x654, R14 ;  /* 0x00000654540e6816 */ /* 0x000fe2000000000e */
[----:B------:R-:W-:Y:S01]  /*8980*/  @!PT LDS RZ, [RZ] ;  /* 0x00000000fffff984 */ /* 0x000fe20000000800 */
[----:B------:R-:W-:Y:S01]  /*8990*/  @!PT LDS RZ, [RZ] ;  /* 0x00000000fffff984 */ /* 0x000fe20000000800 */
[----:B------:R-:W-:Y:S01]  /*89a0*/  @!PT LDS RZ, [RZ] ;  /* 0x00000000fffff984 */ /* 0x000fe20000000800 */
[----:B------:R-:W-:Y:S01]  /*89b0*/  @!PT LDS RZ, [RZ] ;  /* 0x00000000fffff984 */ /* 0x000fe20000000800 */
[----:B------:R3:W-:Y:S06]  /*89c0*/  MEMBAR.ALL.CTA ;  /* 0x0000000000007992 */ /* 0x0007ec0000008000 */
[----:B---3--:R-:W3:Y:S02]  /*89d0*/  FENCE.VIEW.ASYNC.S ;  /* 0x00000000000073c6 */ /* 0x008ee40000000000 */
[----:B---3--:R-:W-:Y:S06]  /*89e0*/  BAR.SYNC.DEFER_BLOCKING 0x1, 0x80 ;  /* 0x0042000000007b1d */ /* 0x008fec0000010000 */
        /* <DEDUP_REMOVED lines=12> */
[----:B---3--:R-:W-:Y:S04]  /*8ab0*/  DEPBAR.LE SB0, 0x1 ;  /* 0x000080400000791a */ /* 0x008fe80000000000 */
.L_x_114:
[----:B------:R-:W-:Y:S05]  /*8ac0*/  BSYNC.RECONVERGENT B0 ;  /* 0x0000000000007941 */ /* 0x000fea0003800200 */
.L_x_113:
[----:B------:R-:W-:Y:S01]  /*8ad0*/  BAR.SYNC.DEFER_BLOCKING 0x1, 0x80 ;  /* 0x0042000000007b1d */ /* 0x000fe20000010000 */
[----:B------:R-:W-:Y:S01]  /*8ae0*/  UIADD3 UR4, UPT, UPT, UR42, 0x1, URZ ;  /* 0x000000012a047890 */ /* 0x000fe2000fffe0ff */
[----:B------:R-:W-:Y:S03]  /*8af0*/  MOV R85, RZ ;  /* 0x000000ff00557202 */ /* 0x000fe60000000f00 */
[----:B------:R-:W-:Y:S04]  /*8b00*/  UISETP.NE.AND UP0, UPT, UR4, 0x4, UPT ;  /* 0x000000040400788c */ /* 0x000fe8000bf05270 */
[----:B------:R-:W-:Y:S01]  /*8b10*/  USEL UR40, UR4, URZ, UP0 ;  /* 0x000000ff04287287 */ /* 0x000fe20008000000 */
[----:B------:R3:W-:Y:S01]  /*8b20*/  @P6 SYNCS.ARRIVE.TRANS64.RED.A1T0 RZ, [R14+URZ], RZ ;  /* 0x000000ff0eff69a7 */ /* 0x0007e200081004ff */
[----:B------:R-:W-:Y:S01]  /*8b30*/  BSSY B1, `(.L_x_115) ;  /* 0x000001b000017945 */ /* 0x000fe20003800000 */
[----:B------:R-:W4:Y:S02]  /*8b40*/  @P6 SYNCS.PHASECHK.TRANS64.TRYWAIT P0, [R0+URZ+0x60], R2 ;  /* 0x00006002000065a7 */ /* 0x000f2400080011ff */
[----:B----4-:R-:W-:Y:S01]  /*8b50*/  @P6 SEL R82, RZ, 0x1, !P0 ;  /* 0x00000001ff526807 */ /* 0x010fe20004000000 */
[----:B---3--:R-:W-:Y:S06]  /*8b60*/  @!P6 BRA `(.L_x_116) ;  /* 0x00000000005ce947 */ /* 0x008fec0003800000 */
[----:B------:R-:W-:Y:S01]  /*8b70*/  ISETP.NE.AND P0, PT, R82, RZ, PT ;  /* 0x000000ff5200720c */ /* 0x000fe20003f05270 */
[----:B------:R-:W-:Y:S01]  /*8b80*/  BSSY B0, `(.L_x_117) ;  /* 0x000000b000007945 */ /* 0x000fe20003800000 */
[----:B------:R-:W-:Y:S11]  /*8b90*/  ISETP.NE.AND P1, PT, R83, RZ, PT ;  /* 0x000000ff5300720c */ /* 0x000ff60003f25270 */
[----:B------:R-:W-:Y:S02]  /*8ba0*/  @!UPT UIADD3 URZ, UPT, UPT, URZ, URZ, URZ ;  /* 0x000000fffffff290 */ /* 0x000fe4000fffe0ff */
[C---:B-1----:R-:W-:Y:S01]  /*8bb0*/  @P1 IMAD R5, R81.reuse, 0x2000, R57 ;  /* 0x0000200051051824 */ /* 0x042fe200078e0239 */
[C---:B------:R-:W-:Y:S01]  /*8bc0*/  @P1 LEA R3, R81.reuse, R69, 0xd ;  /* 0x0000004551031211 */ /* 0x040fe200078e68ff */
[C---:B------:R-:W-:Y:S02]  /*8bd0*/  @P1 IMAD R4, R81.reuse, 0x2000, R70 ;  /* 0x0000200051041824 */ /* 0x040fe400078e0246 */
[----:B------:R-:W-:Y:S01]  /*8be0*/  @P1 IMAD R2, R81, 0x2000, R79 ;  /* 0x0000200051021824 */ /* 0x000fe200078e024f */
[----:B------:R-:W-:Y:S06]  /*8bf0*/  @P0 BRA `(.L_x_118) ;  /* 0x00000000000c0947 */ /* 0x000fec0003800000 */
[----:B------:R-:W-:Y:S04]  /*8c00*/  SHF.L.U32 R6, RZ, 0x1f, RZ ;  /* 0x0000001fff067819 */ /* 0x000fe800000006ff */
[----:B------:R-:W1:Y:S02]  /*8c10*/  SYNCS.PHASECHK.TRANS64.TRYWAIT P0, [R0+URZ+0x60], R6 ;  /* 0x00006006000075a7 */ /* 0x000e6400080011ff */
[----:B-1----:R-:W-:Y:S05]  /*8c20*/  @!P0 BRA `(.L_x_119) ;  /* 0x0000003c00b08947 */ /* 0x002fea0003800000 */
.L_x_118:
[----:B------:R-:W-:Y:S05]  /*8c30*/  BSYNC B0 ;  /* 0x0000000000007941 */ /* 0x000fea0003800000 */
.L_x_117:
[----:B------:R-:W-:Y:S01]  /*8c40*/  ISETP.NE.AND P0, PT, R83, RZ, PT ;  /* 0x000000ff5300720c */ /* 0x000fe20003f05270 */
[----:B------:R-:W-:Y:S11]  /*8c50*/  VIADD R81, R81, 0x1 ;  /* 0x0000000151517836 */ /* 0x000ff60000000000 */
[----:B------:R-:W-:Y:S01]  /*8c60*/  @!UPT UIADD3 URZ, UPT, UPT, URZ, URZ, URZ ;  /* 0x000000fffffff290 */ /* 0x000fe2000fffe0ff */
[----:B------:R3:W4:Y:S04]  /*8c70*/  @P0 LDS.128 R44, [R5] ;  /* 0x00000000052c0984 */ /* 0x0007280000000c00 */
[----:B------:R3:W1:Y:S04]  /*8c80*/  @P0 LDS.128 R40, [R4+0x10] ;  /* 0x0000100004280984 */ /* 0x0006680000000c00 */
[----:B------:R3:W1:Y:S04]  /*8c90*/  @P0 LDS.128 R32, [R3+0x20] ;  /* 0x0000200003200984 */ /* 0x0006680000000c00 */
[----:B------:R3:W1:Y:S01]  /*8ca0*/  @P0 LDS.128 R36, [R2+0x30] ;  /* 0x0000300002240984 */ /* 0x0006620000000c00 */
[C---:B------:R-:W-:Y:S04]  /*8cb0*/  ISETP.NE.AND P0, PT, R81.reuse, 0x4, PT ;  /* 0x000000045100780c */ /* 0x040fe80003f05270 */
[----:B------:R-:W-:Y:S02]  /*8cc0*/  SEL R81, R81, RZ, P0 ;  /* 0x000000ff51517207 */ /* 0x000fe40000000000 */
[----:B------:R-:W-:Y:S02]  /*8cd0*/  SEL R85, RZ, 0x1, P0 ;  /* 0x00000001ff557807 */ /* 0x000fe40000000000 */
.L_x_116:
[----:B------:R-:W-:Y:S05]  /*8ce0*/  BSYNC B1 ;  /* 0x0000000000017941 */ /* 0x000fea0003800000 */
.L_x_115:
        /* <DEDUP_REMOVED lines=21> */
.L_x_120:
[----:B---34-:R-:W-:Y:S01]  /*8e40*/  LOP3.LUT R3, R44, 0xffffe000, RZ, 0xc0, !PT ;  /* 0xffffe0002c037812 */ /* 0x018fe200078ec0ff */
        /* <DEDUP_REMOVED lines=8> */
[----:B------:R-:W1:Y:S02]  /*8ed0*/  LDTM.x16 R4, tmem[UR4+0x30] ;  /* 0x00003004000479ee */ /* 0x000e640008240000 */
        /* <DEDUP_REMOVED lines=27> */
[----:B------:R-:W-:Y:S01]  /*9090*/  STS.128 [R57+0x6000], R28 ;  /* 0x0060001c39007388 */ /* 0x000fe20000000c00 */
        /* <DEDUP_REMOVED lines=17> */
[----:B------:R-:W-:Y:S01]  /*91b0*/  STS.128 [R70+0x6010], R16 ;  /* 0x0060101046007388 */ /* 0x000fe20000000c00 */
        /* <DEDUP_REMOVED lines=19> */
[----:B------:R-:W-:Y:S01]  /*92f0*/  @P6 SHF.L.U32 R0, R85, 0x1f, RZ ;  /* 0x0000001f55006819 */ /* 0x000fe200000006ff */
[----:B------:R3:W-:Y:S02]  /*9300*/  STS.128 [R79+0x6030], R8 ;  /* 0x006030084f007388 */ /* 0x0007e40000000c00 */
[----:B------:R-:W-:Y:S05]  /*9310*/  @P6 VIADD R14, R14, 0x80 ;  /* 0x000000800e0e6836 */ /* 0x000fea0000000000 */
[----:B------:R-:W-:Y:S01]  /*9320*/  @P6 PRMT R14, R84, 0x654, R14 ;  /* 0x00000654540e6816 */ /* 0x000fe2000000000e */
[----:B------:R-:W-:Y:S01]  /*9330*/  @!PT LDS RZ, [RZ] ;  /* 0x00000000fffff984 */ /* 0x000fe20000000800 */
[----:B------:R-:W-:Y:S01]  /*9340*/  @!PT LDS RZ, [RZ] ;  /* 0x00000000fffff984 */ /* 0x000fe20000000800 */
[----:B------:R-:W-:Y:S01]  /*9350*/  @!PT LDS RZ, [RZ] ;  /* 0x00000000fffff984 */ /* 0x000fe20000000800 */
[----:B------:R-:W-:Y:S01]  /*9360*/  @!PT LDS RZ, [RZ] ;  /* 0x00000000fffff984 */ /* 0x000fe20000000800 */
[----:B------:R4:W-:Y:S06]  /*9370*/  MEMBAR.ALL.CTA ;  /* 0x0000000000007992 */ /* 0x0009ec0000008000 */
[----:B----4-:R-:W4:Y:S01]  /*9380*/  FENCE.VIEW.ASYNC.S ;  /* 0x00000000000073c6 */ /* 0x010f220000000000 */
[----:B-1----:R-:W-:Y:S01]  /*9390*/  LEA R6, R81, UR49, 0x3 ;  /* 0x0000003151067c11 */ /* 0x002fe2000f8e18ff */
[----:B----4-:R-:W-:Y:S06]  /*93a0*/  BAR.SYNC.DEFER_BLOCKING 0x1, 0x80 ;  /* 0x0042000000007b1d */ /* 0x010fec0000010000 */
        /* <DEDUP_REMOVED lines=13> */
.L_x_122:
[----:B------:R-:W-:Y:S05]  /*9480*/  BSYNC.RECONVERGENT B0 ;  /* 0x0000000000007941 */ /* 0x000fea0003800200 */
.L_x_121:
[----:B------:R-:W-:Y:S01]  /*9490*/  BAR.SYNC.DEFER_BLOCKING 0x1, 0x80 ;  /* 0x0042000000007b1d */ /* 0x000fe20000010000 */
[----:B------:R-:W-:Y:S04]  /*94a0*/  UIADD3 UR4, UPT, UPT, UR40, 0x1, URZ ;  /* 0x0000000128047890 */ /* 0x000fe8000fffe0ff */
[----:B------:R-:W-:Y:S04]  /*94b0*/  UISETP.NE.AND UP0, UPT, UR4, 0x4, UPT ;  /* 0x000000040400788c */ /* 0x000fe8000bf05270 */
[----:B------:R-:W-:Y:S01]  /*94c0*/  USEL UR43, UR4, URZ, UP0 ;  /* 0x000000ff042b7287 */ /* 0x000fe20008000000 */
[----:B------:R1:W-:Y:S01]  /*94d0*/  @P6 SYNCS.ARRIVE.TRANS64.RED.A1T0 RZ, [R14+URZ], RZ ;  /* 0x000000ff0eff69a7 */ /* 0x0003e200081004ff */
[----:B------:R-:W-:Y:S01]  /*94e0*/  BSSY B1, `(.L_x_123) ;  /* 0x000001c000017945 */ /* 0x000fe20003800000 */
[----:B------:R-:W4:Y:S02]  /*94f0*/  @P6 SYNCS.PHASECHK.TRANS64.TRYWAIT P0, [R6+URZ+0x60], R0 ;  /* 0x00006000060065a7 */ /* 0x000f2400080011ff */
[----:B----4-:R-:W-:Y:S01]  /*9500*/  @P6 SEL R82, RZ, 0x1, !P0 ;  /* 0x00000001ff526807 */ /* 0x010fe20004000000 */
        /* <DEDUP_REMOVED lines=10> */
[----:B------:R-:W-:Y:S04]  /*95b0*/  SHF.L.U32 R5, R85, 0x1f, RZ ;  /* 0x0000001f55057819 */ /* 0x000fe800000006ff */
[----:B------:R-:W1:Y:S02]  /*95c0*/  SYNCS.PHASECHK.TRANS64.TRYWAIT P0, [R6+URZ+0x60], R5 ;  /* 0x00006005060075a7 */ /* 0x000e6400080011ff */
[----:B-1----:R-:W-:Y:S05]  /*95d0*/  @!P0 BRA `(.L_x_127) ;  /* 0x0000003400588947 */ /* 0x002fea0003800000 */
.L_x_126:
[----:B------:R-:W-:Y:S05]  /*95e0*/  BSYNC B0 ;  /* 0x0000000000007941 */ /* 0x000fea0003800000 */
.L_x_125:
[----:B------:R-:W-:Y:S01]  /*95f0*/  ISETP.NE.AND P0, PT, R83, RZ, PT ;  /* 0x000000ff5300720c */ /* 0x000fe20003f05270 */
[----:B------:R-:W-:Y:S11]  /*9600*/  VIADD R81, R81, 0x1 ;  /* 0x0000000151517836 */ /* 0x000ff60000000000 */
[----:B------:R-:W-:Y:S01]  /*9610*/  @!UPT UIADD3 URZ, UPT, UPT, URZ, URZ, URZ ;  /* 0x000000fffffff290 */ /* 0x000fe2000fffe0ff */
[----:B------:R-:W4:Y:S04]  /*9620*/  @P0 LDS.128 R44, [R4] ;  /* 0x00000000042c0984 */ /* 0x000f280000000c00 */
[----:B------:R-:W1:Y:S04]  /*9630*/  @P0 LDS.128 R40, [R3+0x10] ;  /* 0x0000100003280984 */ /* 0x000e680000000c00 */
[----:B------:R-:W1:Y:S04]  /*9640*/  @P0 LDS.128 R32, [R2+0x20] ;  /* 0x0000200002200984 */ /* 0x000e680000000c00 */
[----:B------:R5:W1:Y:S01]  /*9650*/  @P0 LDS.128 R36, [R0+0x30] ;  /* 0x0000300000240984 */ /* 0x000a620000000c00 */
[C---:B------:R-:W-:Y:S04]  /*9660*/  ISETP.NE.AND P0, PT, R81.reuse, 0x4, PT ;  /* 0x000000045100780c */ /* 0x040fe80003f05270 */
[----:B------:R-:W-:Y:S02]  /*9670*/  SEL R81, R81, RZ, P0 ;  /* 0x000000ff51517207 */ /* 0x000fe40000000000 */
[----:B-----5:R-:W-:Y:S04]  /*9680*/  SEL R0, RZ, 0x1, P0 ;  /* 0x00000001ff007807 */ /* 0x020fe80000000000 */
[----:B------:R-:W-:Y:S02]  /*9690*/  LOP3.LUT R85, R85, R0, RZ, 0x3c, !PT ;  /* 0x0000000055557212 */ /* 0x000fe400078e3cff */
.L_x_124:
[----:B------:R-:W-:Y:S05]  /*96a0*/  BSYNC B1 ;  /* 0x0000000000017941 */ /* 0x000fea0003800000 */
.L_x_123:
[----:B------:R-:W-:Y:S05]  /*96b0*/  VIADD R0, R25, 0x40 ;  /* 0x0000004019007836 */ /* 0x000fea0000000000 */
[----:B------:R-:W-:Y:S04]  /*96c0*/  SHF.R.U32.HI R0, RZ, 0x15, R0 ;  /* 0x00000015ff007819 */ /* 0x000fe80000011600 */
[----:B------:R-:W-:Y:S11]  /*96d0*/  LOP3.LUT P0, RZ, R0, 0x3, R61, 0x48, !PT ;  /* 0x0000000300ff7812 */ /* 0x000ff6000780483d */
[----:B------:R-:W-:Y:S02]  /*96e0*/  @!UPT UIADD3 URZ, UPT, UPT, URZ, URZ, URZ ;  /* 0x000000fffffff290 */ /* 0x000fe4000fffe0ff */
[----:B------:R-:W-:Y:S05]  /*96f0*/  @!P0 BRA `(.L_x_128) ;  /* 0x0000000000408947 */ /* 0x000fea0003800000 */
[----:B------:R-:W1:Y:S01]  /*9700*/  LDCU.64 UR8, c[0x4][0x70] ;  /* 0x01000e00ff0877ac */ /* 0x000e620008000a00 */
[----:B------:R-:W-:Y:S01]  /*9710*/  MOV R3, 0x0 ;  /* 0x0000000000037802 */ /* 0x000fe20000000f00 */
[----:B------:R-:W-:Y:S02]  /*9720*/  HFMA2 R12, -RZ, RZ, 0, 5.9604644775390625e-08 ;  /* 0x00000001ff0c7431 */ /* 0x000fe400000001ff */
[----:B---3--:R-:W-:Y:S02]  /*9730*/  IMAD.MOV.U32 R8, RZ, RZ, 0x192 ;  /* 0x00000192ff087424 */ /* 0x008fe400078e00ff */
        /* <DEDUP_REMOVED lines=12> */
.L_x_128:
[----:B----4-:R-:W-:Y:S01]  /*9800*/  LOP3.LUT R3, R44, 0xffffe000, RZ, 0xc0, !PT ;  /* 0xffffe0002c037812 */ /* 0x010fe200078ec0ff */
[----:B------:R-:W-:Y:S05]  /*9810*/  WARPSYNC.ALL ;  /* 0x0000000000007948 */ /* 0x000fea0003800000 */
[----:B------:R-:W-:Y:S01]  /*9820*/  R2UR UR4, R25 ;  /* 0x00000000190472ca */ /* 0x000fe200000e0000 */
[----:B------:R-:W-:Y:S01]  /*9830*/  BSSY.RECONVERGENT B0, `(.L_x_129) ;  /* 0x0000063000007945 */ /* 0x000fe20003800200 */
[----:B-1----:R-:W-:Y:S02]  /*9840*/  LOP3.LUT R20, R40, 0xffffe000, RZ, 0xc0, !PT ;  /* 0xffffe00028147812 */ /* 0x002fe400078ec0ff */
[----:B------:R-:W-:Y:S02]  /*9850*/  LOP3.LUT R21, R41, 0xffffe000, RZ, 0xc0, !PT ;  /* 0xffffe00029157812 */ /* 0x000fe400078ec0ff */
[----:B------:R-:W-:Y:S02]  /*9860*/  LOP3.LUT R26, R42, 0xffffe000, RZ, 0xc0, !PT ;  /* 0xffffe0002a1a7812 */ /* 0x000fe400078ec0ff */
[----:B------:R-:W-:Y:S02]  /*9870*/  ISETP.NE.AND P6, PT, R78, RZ, PT ;  /* 0x000000ff4e00720c */ /* 0x000fe40003fc5270 */
[----:B------:R-:W-:Y:S03]  /*9880*/  ISETP.NE.AND P0, PT, R59, RZ, PT ;  /* 0x000000ff3b00720c */ /* 0x000fe60003f05270 */
[----:B---3--:R-:W1:Y:S02]  /*9890*/  LDTM.x16 R4, tmem[UR4+0x40] ;  /* 0x00004004000479ee */ /* 0x008e640008240000 */
        /* <DEDUP_REMOVED lines=27> */
[----:B------:R-:W-:Y:S01]  /*9a50*/  STS.128 [R57], R28 ;  /* 0x0000001c39007388 */ /* 0x000fe20000000c00 */
        /* <DEDUP_REMOVED lines=50> */
[----:B------:R-:W-:Y:S01]  /*9d80*/  UIADD3 UR4, UPT, UPT, UR49, 0x200, URZ ;  /* 0x0000020031047890 */ /* 0x000fe2000fffe0ff */
[----:B------:R-:W-:Y:S01]  /*9d90*/  R2UR UR10, R75 ;  /* 0x000000004b0a72ca */ /* 0x000fe200000e0000 */
[----:B------:R-:W-:Y:S01]  /*9da0*/  UIADD3 UR9, UPT, UPT, UR41, 0x40, URZ ;  /* 0x0000004029097890 */ /* 0x000fe2000fffe0ff */
        /* <DEDUP_REMOVED lines=10> */
[----:B-1----:R-:W-:Y:S04]  /*9e50*/  DEPBAR.LE SB0, 0x1 ;  /* 0x000080400000791a */ /* 0x002fe80000000000 */
.L_x_130:
[----:B------:R-:W-:Y:S05]  /*9e60*/  BSYNC.RECONVERGENT B0 ;  /* 0x0000000000007941 */ /* 0x000fea0003800200 */
.L_x_129:
        /* <DEDUP_REMOVED lines=21> */
.L_x_134:
[----:B------:R-:W-:Y:S05]  /*9fc0*/  BSYNC B0 ;  /* 0x0000000000007941 */ /* 0x000fea0003800000 */
.L_x_133:
        /* <DEDUP_REMOVED lines=11> */
.L_x_132:
[----:B------:R-:W-:Y:S05]  /*a080*/  BSYNC B1 ;  /* 0x0000000000017941 */ /* 0x000fea0003800000 */
.L_x_131:
        /* <DEDUP_REMOVED lines=21> */
.L_x_136:
        /* <DEDUP_REMOVED lines=100> */
.L_x_138:
[----:B------:R-:W-:Y:S05]  /*a820*/  BSYNC.RECONVERGENT B0 ;  /* 0x0000000000007941 */ /* 0x000fea0003800200 */
.L_x_137:
        /* <DEDUP_REMOVED lines=21> */
.L_x_142:
[----:B------:R-:W-:Y:S05]  /*a980*/  BSYNC B0 ;  /* 0x0000000000007941 */ /* 0x000fea0003800000 */
.L_x_141:
        /* <DEDUP_REMOVED lines=11> */
.L_x_140:
[----:B------:R-:W-:Y:S05]  /*aa40*/  BSYNC B1 ;  /* 0x0000000000017941 */ /* 0x000fea0003800000 */
.L_x_139:
        /* <DEDUP_REMOVED lines=21> */
.L_x_144:
        /* <DEDUP_REMOVED lines=77> */
[----:B------:R-:W-:Y:S01]  /*b070*/  @P6 SHF.L.U32 R2, R85, 0x1f, RZ ;  /* 0x0000001f55026819 */ /* 0x000fe200000006ff */
        /* <DEDUP_REMOVED lines=22> */
.L_x_146:
[----:B------:R-:W-:Y:S05]  /*b1e0*/  BSYNC.RECONVERGENT B0 ;  /* 0x0000000000007941 */ /* 0x000fea0003800200 */
.L_x_145:
        /* <DEDUP_REMOVED lines=18> */
[----:B------:R-:W-:Y:S04]  /*b310*/  SHF.L.U32 R85, R85, 0x1f, RZ ;  /* 0x0000001f55557819 */ /* 0x000fe800000006ff */
[----:B------:R-:W1:Y:S02]  /*b320*/  SYNCS.PHASECHK.TRANS64.TRYWAIT P0, [R0+URZ+0x60], R85 ;  /* 0x00006055000075a7 */ /* 0x000e6400080011ff */
[----:B-1----:R-:W-:Y:S05]  /*b330*/  @!P0 BRA `(.L_x_151) ;  /* 0x00000018003c8947 */ /* 0x002fea0003800000 */
.L_x_150:
[----:B------:R-:W-:Y:S05]  /*b340*/  BSYNC B0 ;  /* 0x0000000000007941 */ /* 0x000fea0003800000 */
.L_x_149:
[----:B------:R-:W-:Y:S11]  /*b350*/  ISETP.NE.AND P0, PT, R83, RZ, PT ;  /* 0x000000ff5300720c */ /* 0x000ff60003f05270 */
[----:B------:R-:W-:Y:S02]  /*b360*/  @!UPT UIADD3 URZ, UPT, UPT, URZ, URZ, URZ ;  /* 0x000000fffffff290 */ /* 0x000fe4000fffe0ff */
[----:B------:R3:W4:Y:S04]  /*b370*/  @P0 LDS.128 R44, [R4] ;  /* 0x00000000042c0984 */ /* 0x0007280000000c00 */
[----:B------:R3:W1:Y:S04]  /*b380*/  @P0 LDS.128 R40, [R3+0x10] ;  /* 0x0000100003280984 */ /* 0x0006680000000c00 */
[----:B------:R3:W1:Y:S04]  /*b390*/  @P0 LDS.128 R32, [R2+0x20] ;  /* 0x0000200002200984 */ /* 0x0006680000000c00 */
[----:B------:R3:W1:Y:S02]  /*b3a0*/  @P0 LDS.128 R36, [R81+0x30] ;  /* 0x0000300051240984 */ /* 0x0006640000000c00 */
.L_x_148:
[----:B------:R-:W-:Y:S05]  /*b3b0*/  BSYNC B1 ;  /* 0x0000000000017941 */ /* 0x000fea0003800000 */
.L_x_147:
        /* <DEDUP_REMOVED lines=21> */
.L_x_152:
[----:B------:R-:W-:Y:S01]  /*b510*/  ISETP.NE.AND P0, PT, R59, RZ, PT ;  /* 0x000000ff3b00720c */ /* 0x000fe20003f05270 */
[----:B------:R-:W-:Y:S05]  /*b520*/  WARPSYNC.ALL ;  /* 0x0000000000007948 */ /* 0x000fea0003800000 */
[----:B------:R-:W-:Y:S01]  /*b530*/  R2UR UR4, R25 ;  /* 0x00000000190472ca */ /* 0x000fe200000e0000 */
[----:B------:R-:W1:Y:S01]  /*b540*/  S2UR UR5, SR_CgaCtaId ;  /* 0x00000000000579c3 */ /* 0x000e620000008800 */
[----:B----4-:R-:W-:Y:S01]  /*b550*/  LOP3.LUT R0, R44, 0xffffe000, RZ, 0xc0, !PT ;  /* 0xffffe0002c007812 */ /* 0x010fe200078ec0ff */
[----:B------:R-:W-:Y:S01]  /*b560*/  BSSY.RECONVERGENT B0, `(.L_x_153) ;  /* 0x000005e000007945 */ /* 0x000fe20003800200 */
[----:B---3--:R-:W-:Y:S02]  /*b570*/  LOP3.LUT R2, R45, 0xffffe000, RZ, 0xc0, !PT ;  /* 0xffffe0002d027812 */ /* 0x008fe400078ec0ff */
[----:B------:R-:W-:Y:S02]  /*b580*/  LOP3.LUT R3, R46, 0xffffe000, RZ, 0xc0, !PT ;  /* 0xffffe0002e037812 */ /* 0x000fe400078ec0ff */
[----:B------:R-:W-:Y:S02]  /*b590*/  LOP3.LUT R20, R47, 0xffffe000, RZ, 0xc0, !PT ;  /* 0xffffe0002f147812 */ /* 0x000fe400078ec0ff */
[----:B------:R-:W-:Y:S02]  /*b5a0*/  LOP3.LUT R21, R40, 0xffffe000, RZ, 0xc0, !PT ;  /* 0xffffe00028157812 */ /* 0x000fe400078ec0ff */
[----:B------:R-:W-:Y:S01]  /*b5b0*/  LOP3.LUT R25, R41, 0xffffe000, RZ, 0xc0, !PT ;  /* 0xffffe00029197812 */ /* 0x000fe200078ec0ff */
[----:B------:R-:W3:Y:S01]  /*b5c0*/  LDTM.x16 R4, tmem[UR4+0x70] ;  /* 0x00007004000479ee */ /* 0x000ee20008240000 */
[----:B------:R-:W-:Y:S01]  /*b5d0*/  R2UR UR4, R80 ;  /* 0x00000000500472ca */ /* 0x000fe200000e0000 */
[----:B------:R-:W-:Y:S01]  /*b5e0*/  NOP ;  /* 0x0000000000007918 */ /* 0x000fe20000000000 */
[----:B------:R-:W-:Y:S02]  /*b5f0*/  LOP3.LUT R26, R42, 0xffffe000, RZ, 0xc0, !PT ;  /* 0xffffe0002a1a7812 */ /* 0x000fe400078ec0ff */
[----:B------:R-:W-:Y:S02]  /*b600*/  LOP3.LUT R28, R43, 0xffffe000, RZ, 0xc0, !PT ;  /* 0xffffe0002b1c7812 */ /* 0x000fe400078ec0ff */
[----:B------:R-:W-:Y:S02]  /*b610*/  LOP3.LUT R29, R32, 0xffffe000, RZ, 0xc0, !PT ;  /* 0xffffe000201d7812 */ /* 0x000fe400078ec0ff */
[----:B------:R-:W-:Y:S02]  /*b620*/  LOP3.LUT R30, R33, 0xffffe000, RZ, 0xc0, !PT ;  /* 0xffffe000211e7812 */ /* 0x000fe400078ec0ff */
[----:B------:R-:W-:Y:S02]  /*b630*/  LOP3.LUT R31, R34, 0xffffe000, RZ, 0xc0, !PT ;  /* 0xffffe000221f7812 */ /* 0x000fe400078ec0ff */
[----:B------:R-:W-:Y:S01]  /*b640*/  LOP3.LUT R32, R35, 0xffffe000, RZ, 0xc0, !PT ;  /* 0xffffe00023207812 */ /* 0x000fe200078ec0ff */
[----:B------:R-:W-:Y:S01]  /*b650*/  UIADD3 UR4, UPT, UPT, UR4, 0xd0, URZ ;  /* 0x000000d004047890 */ /* 0x000fe2000fffe0ff */
[----:B------:R-:W-:Y:S02]  /*b660*/  LOP3.LUT R33, R36, 0xffffe000, RZ, 0xc0, !PT ;  /* 0xffffe00024217812 */ /* 0x000fe400078ec0ff */
[----:B------:R-:W-:Y:S02]  /*b670*/  LOP3.LUT R34, R37, 0xffffe000, RZ, 0xc0, !PT ;  /* 0xffffe00025227812 */ /* 0x000fe400078ec0ff */
[----:B------:R-:W-:Y:S02]  /*b680*/  LOP3.LUT R35, R38, 0xffffe000, RZ, 0xc0, !PT ;  /* 0xffffe00026237812 */ /* 0x000fe400078ec0ff */
[----:B------:R-:W-:Y:S01]  /*b690*/  LOP3.LUT R36, R39, 0xffffe000, RZ, 0xc0, !PT ;  /* 0xffffe00027247812 */ /* 0x000fe200078ec0ff */
[C---:B---3--:R-:W-:Y:S01]  /*b6a0*/  FMUL R4, R24.reuse, R4 ;  /* 0x0000000418047220 */ /* 0x048fe20000400000 */
[C---:B------:R-:W-:Y:S01]  /*b6b0*/  FMUL R5, R24.reuse, R5 ;  /* 0x0000000518057220 */ /* 0x040fe20000400000 */
[C---:B------:R-:W-:Y:S01]  /*b6c0*/  FMUL R6, R24.reuse, R6 ;  /* 0x0000000618067220 */ /* 0x040fe20000400000 */
[C---:B------:R-:W-:Y:S01]  /*b6d0*/  FMUL R7, R24.reuse, R7 ;  /* 0x0000000718077220 */ /* 0x040fe20000400000 */
[C---:B------:R-:W-:Y:S01]  /*b6e0*/  FFMA R4, R27.reuse, R0, R4 ;  /* 0x000000001b047223 */ /* 0x040fe20000000004 */
[C---:B------:R-:W-:Y:S01]  /*b6f0*/  FFMA R5, R27.reuse, R2, R5 ;  /* 0x000000021b057223 */ /* 0x040fe20000000005 */
[C---:B------:R-:W-:Y:S01]  /*b700*/  FFMA R6, R27.reuse, R3, R6 ;  /* 0x000000031b067223 */ /* 0x040fe20000000006 */
[C---:B------:R-:W-:Y:S01]  /*b710*/  FFMA R7, R27.reuse, R20, R7 ;  /* 0x000000141b077223 */ /* 0x040fe20000000007 */
[----:B-1----:R-:W-:Y:S01]  /*b720*/  UPRMT UR4, UR5, 0x654, UR4 ;  /* 0x0000065405047896 */ /* 0x002fe20008000004 */
[C---:B------:R-:W-:Y:S01]  /*b730*/  FMUL R8, R24.reuse, R8 ;  /* 0x0000000818087220 */ /* 0x040fe20000400000 */
[C---:B------:R-:W-:Y:S01]  /*b740*/  FMUL R9, R24.reuse, R9 ;  /* 0x0000000918097220 */ /* 0x040fe20000400000 */
[C---:B------:R-:W-:Y:S01]  /*b750*/  FMUL R10, R24.reuse, R10 ;  /* 0x0000000a180a7220 */ /* 0x040fe20000400000 */
[C---:B------:R-:W-:Y:S01]  /*b760*/  FMUL R11, R24.reuse, R11 ;  /* 0x0000000b180b7220 */ /* 0x040fe20000400000 */
[----:B------:R-:W-:Y:S01]  /*b770*/  F2FP.TF32.F32.PACK_B R4, R4 ;  /* 0x00000004ff04723e */ /* 0x000fe200024050ff */
[C---:B------:R-:W-:Y:S01]  /*b780*/  FFMA R8, R27.reuse, R21, R8 ;  /* 0x000000151b087223 */ /* 0x040fe20000000008 */
[----:B------:R-:W-:Y:S01]  /*b790*/  F2FP.TF32.F32.PACK_B R5, R5 ;  /* 0x00000005ff05723e */ /* 0x000fe200024050ff */
[C---:B------:R-:W-:Y:S01]  /*b7a0*/  FFMA R9, R27.reuse, R25, R9 ;  /* 0x000000191b097223 */ /* 0x040fe20000000009 */
[----:B------:R-:W-:Y:S01]  /*b7b0*/  F2FP.TF32.F32.PACK_B R6, R6 ;  /* 0x00000006ff06723e */ /* 0x000fe200024050ff */
[C---:B------:R-:W-:Y:S01]  /*b7c0*/  FFMA R10, R27.reuse, R26, R10 ;  /* 0x0000001a1b0a7223 */ /* 0x040fe2000000000a */
[----:B------:R-:W-:Y:S01]  /*b7d0*/  F2FP.TF32.F32.PACK_B R7, R7 ;  /* 0x00000007ff07723e */ /* 0x000fe200024050ff */
[C---:B------:R-:W-:Y:S01]  /*b7e0*/  FFMA R11, R27.reuse, R28, R11 ;  /* 0x0000001c1b0b7223 */ /* 0x040fe2000000000b */
[C---:B------:R-:W-:Y:S01]  /*b7f0*/  FMUL R12, R24.reuse, R12 ;  /* 0x0000000c180c7220 */ /* 0x040fe20000400000 */
[----:B------:R-:W-:Y:S01]  /*b800*/  SYNCS.ARRIVE.TRANS64.RED.A1T0 RZ, [UR4], RZ ;  /* 0x000000ffffff79a7 */ /* 0x000fe20008100404 */
[----:B------:R-:W-:Y:S01]  /*b810*/  F2FP.TF32.F32.PACK_B R8, R8 ;  /* 0x00000008ff08723e */ /* 0x000fe200024050ff */
[----:B------:R1:W-:Y:S01]  /*b820*/  STS.128 [R57+0x6000], R4 ;  /* 0x0060000439007388 */ /* 0x0003e20000000c00 */
        /* <DEDUP_REMOVED lines=9> */
[C---:B------:R-:W-:Y:S01]  /*b8c0*/  FFMA R15, R27.reuse, R32, R15 ;  /* 0x000000201b0f7223 */ /* 0x040fe2000000000f */
[C---:B------:R-:W-:Y:S01]  /*b8d0*/  FMUL R16, R24.reuse, R16 ;  /* 0x0000001018107220 */ /* 0x040fe20000400000 */
[----:B------:R-:W-:Y:S01]  /*b8e0*/  F2FP.TF32.F32.PACK_B R12, R12 ;  /* 0x0000000cff0c723e */ /* 0x000fe200024050ff */
[----:B------:R1:W-:Y:S01]  /*b8f0*/  STS.128 [R70+0x6010], R8 ;  /* 0x0060100846007388 */ /* 0x0003e20000000c00 */
[C---:B------:R-:W-:Y:S01]  /*b900*/  FMUL R17, R24.reuse, R17 ;  /* 0x0000001118117220 */ /* 0x040fe20000400000 */
[C---:B------:R-:W-:Y:S01]  /*b910*/  FMUL R18, R24.reuse, R18 ;  /* 0x0000001218127220 */ /* 0x040fe20000400000 */
[----:B------:R-:W-:Y:S01]  /*b920*/  FMUL R19, R24, R19 ;  /* 0x0000001318137220 */ /* 0x000fe20000400000 */
[----:B------:R-:W-:Y:S01]  /*b930*/  F2FP.TF32.F32.PACK_B R13, R13 ;  /* 0x0000000dff0d723e */ /* 0x000fe200024050ff */
[C---:B------:R-:W-:Y:S01]  /*b940*/  FFMA R16, R27.reuse, R33, R16 ;  /* 0x000000211b107223 */ /* 0x040fe20000000010 */
[----:B------:R-:W-:Y:S01]  /*b950*/  F2FP.TF32.F32.PACK_B R14, R14 ;  /* 0x0000000eff0e723e */ /* 0x000fe200024050ff */
[C---:B------:R-:W-:Y:S01]  /*b960*/  FFMA R17, R27.reuse, R34, R17 ;  /* 0x000000221b117223 */ /* 0x040fe20000000011 */
[----:B------:R-:W-:Y:S01]  /*b970*/  F2FP.TF32.F32.PACK_B R15, R15 ;  /* 0x0000000fff0f723e */ /* 0x000fe200024050ff */
[C---:B------:R-:W-:Y:S01]  /*b980*/  FFMA R18, R27.reuse, R35, R18 ;  /* 0x000000231b127223 */ /* 0x040fe20000000012 */
[----:B------:R-:W-:Y:S01]  /*b990*/  FFMA R19, R27, R36, R19 ;  /* 0x000000241b137223 */ /* 0x000fe20000000013 */
[----:B------:R-:W-:Y:S02]  /*b9a0*/  F2FP.TF32.F32.PACK_B R16, R16 ;  /* 0x00000010ff10723e */ /* 0x000fe400024050ff */
[----:B------:R1:W-:Y:S01]  /*b9b0*/  STS.128 [R69+0x6020], R12 ;  /* 0x0060200c45007388 */ /* 0x0003e20000000c00 */
[----:B------:R-:W-:Y:S02]  /*b9c0*/  F2FP.TF32.F32.PACK_B R17, R17 ;  /* 0x00000011ff11723e */ /* 0x000fe400024050ff */
        /* <DEDUP_REMOVED lines=23> */
.L_x_154:
[----:B------:R-:W-:Y:S05]  /*bb40*/  BSYNC.RECONVERGENT B0 ;  /* 0x0000000000007941 */ /* 0x000fea0003800200 */
.L_x_153:
[----:B------:R-:W-:Y:S01]  /*bb50*/  BAR.SYNC.DEFER_BLOCKING 0x1, 0x80 ;  /* 0x0042000000007b1d */ /* 0x000fe20000010000 */
[----:B------:R-:W-:Y:S01]  /*bb60*/  UISETP.NE.AND UP0, UPT, UR53, -0x8, UPT ;  /* 0xfffffff83500788c */ /* 0x000fe2000bf05270 */
[----:B------:R-:W-:Y:S08]  /*bb70*/  IADD3 R22, PT, PT, R22, 0x1, RZ ;  /* 0x0000000116167810 */ /* 0x000ff00007ffe0ff */
[----:B------:R-:W-:Y:S05]  /*bb80*/  BRA.U !UP0, `(.L_x_155) ;  /* 0x0000000108247547 */ /* 0x000fea000b800000 */
[----:B------:R-:W-:Y:S01]  /*bb90*/  ISETP.NE.AND P0, PT, R78, RZ, PT ;  /* 0x000000ff4e00720c */ /* 0x000fe20003f05270 */
[----:B------:R-:W-:Y:S01]  /*bba0*/  IMAD.U32 R0, RZ, RZ, UR50 ;  /* 0x00000032ff007e24 */ /* 0x000fe2000f8e00ff */
[----:B------:R-:W-:Y:S04]  /*bbb0*/  UIADD3 UR4, UPT, UPT, UR50, 0x1, URZ ;  /* 0x0000000132047890 */ /* 0x000fe8000fffe0ff */
[----:B------:R-:W-:Y:S04]  /*bbc0*/  UISETP.NE.AND UP0, UPT, UR4, 0x4, UPT ;  /* 0x000000040400788c */ /* 0x000fe8000bf05270 */
[----:B------:R-:W-:Y:S03]  /*bbd0*/  USEL UR50, UR4, URZ, UP0 ;  /* 0x000000ff04327287 */ /* 0x000fe60008000000 */
[----:B------:R-:W-:Y:S05]  /*bbe0*/  @P0 LEA R0, R0, UR49, 0x3 ;  /* 0x0000003100000c11 */ /* 0x000fea000f8e18ff */
[----:B------:R-:W-:Y:S05]  /*bbf0*/  @P0 VIADD R0, R0, 0x80 ;  /* 0x0000008000000836 */ /* 0x000fea0000000000 */
[----:B------:R-:W-:Y:S04]  /*bc00*/  @P0 PRMT R0, R84, 0x654, R0 ;  /* 0x0000065454000816 */ /* 0x000fe80000000000 */
[----:B------:R3:W-:Y:S03]  /*bc10*/  @P0 SYNCS.ARRIVE.TRANS64.RED.A1T0 RZ, [R0+URZ], RZ ;  /* 0x000000ff00ff09a7 */ /* 0x0007e600081004ff */
.L_x_155:
[----:B------:R-:W-:Y:S01]  /*bc20*/  R2UR UR4, R77 ;  /* 0x000000004d0472ca */ /* 0x000fe200000e0000 */
[----:B------:R-:W-:Y:S01]  /*bc30*/  UIADD3 UR53, UPT, UPT, UR53, 0x8, URZ ;  /* 0x0000000835357890 */ /* 0x000fe2000fffe0ff */
[----:B------:R-:W-:Y:S02]  /*bc40*/  R2UR UR5, R53 ;  /* 0x00000000350572ca */ /* 0x000fe400000e0000 */
[----:B------:R-:W-:Y:S02]  /*bc50*/  R2UR UR52, R71 ;  /* 0x00000000473472ca */ /* 0x000fe400000e0000 */
[C---:B------:R-:W-:Y:S02]  /*bc60*/  ISETP.NE.AND P0, PT, R22.reuse, 0x2, PT ;  /* 0x000000021600780c */ /* 0x040fe40003f05270 */
[----:B------:R-:W-:Y:S02]  /*bc70*/  LOP3.LUT R55, R55, 0x1, RZ, 0x3c, !PT ;  /* 0x0000000137377812 */ /* 0x000fe400078e3cff */
[----:B---3--:R-:W-:Y:S02]  /*bc80*/  SEL R0, RZ, 0x1, P0 ;  /* 0x00000001ff007807 */ /* 0x008fe40000000000 */
[----:B------:R-:W-:Y:S01]  /*bc90*/  SEL R22, R22, RZ, P0 ;  /* 0x000000ff16167207 */ /* 0x000fe20000000000 */
[----:B------:R-:W-:Y:S01]  /*bca0*/  UISETP.NE.AND UP0, UPT, UR4, URZ, UPT ;  /* 0x000000ff0400728c */ /* 0x000fe2000bf05270 */
[----:B------:R-:W-:Y:S01]  /*bcb0*/  R2UR UR4, R54 ;  /* 0x00000000360472ca */ /* 0x000fe200000e0000 */
[----:B------:R-:W-:Y:S01]  /*bcc0*/  UIADD3 UR20, UPT, UPT, UR36, UR5, URZ ;  /* 0x0000000524147290 */ /* 0x000fe2000fffe0ff */
[----:B------:R-:W-:Y:S11]  /*bcd0*/  LOP3.LUT R56, R56, R0, RZ, 0x3c, !PT ;  /* 0x0000000038387212 */ /* 0x000ff600078e3cff */
[----:B------:R-:W-:Y:S01]  /*bce0*/  UIADD3 UR51, UPT, UPT, UR37, UR4, URZ ;  /* 0x0000000425337290 */ /* 0x000fe2000fffe0ff */
[----:B------:R-:W-:Y:S11]  /*bcf0*/  BRA.U UP0, `(.L_x_156) ;  /* 0xffffffa100807547 */ /* 0x000ff6000b83ffff */
[----:B------:R-:W-:-:S13]  /*bd00*/  R2UR UR4, R68 ;  /* 0x00000000440472ca */ /* 0x000fda00000e0000 */
[----:B------:R-:W-:-:S09]  /*bd10*/  UISETP.NE.AND UP0, UPT, UR4, URZ, UPT ;  /* 0x000000ff0400728c */ /* 0x000fd2000bf05270 */
[----:B------:R-:W-:Y:S05]  /*bd20*/  BRA.U !UP0, `(.L_x_157) ;  /* 0x0000000108487547 */ /* 0x000fea000b800000 */
[----:B------:R-:W3:Y:S02]  /*bd30*/  LDCU.64 UR4, c[0x0][0x990] ;  /* 0x00013200ff0477ac */ /* 0x000ee40008000a00 */
[----:B---3--:R-:W-:-:S04]  /*bd40*/  UISETP.NE.U32.AND UP0, UPT, UR4, URZ, UPT ;  /* 0x000000ff0400728c */ /* 0x008fc8000bf05070 */
[----:B------:R-:W-:-:S09]  /*bd50*/  UISETP.NE.AND.EX UP0, UPT, UR5, URZ, UPT, UP0 ;  /* 0x000000ff0500728c */ /* 0x000fd2000bf05300 */
[----:B------:R-:W-:Y:S05]  /*bd60*/  BRA.U UP0, `(.L_x_158) ;  /* 0x00000001000c7547 */ /* 0x000fea000b800000 */
[----:B------:R-:W-:-:S13]  /*bd70*/  FSETP.NEU.AND P0, PT, R27, RZ, PT ;  /* 0x000000ff1b00720b */ /* 0x000fda0003f0d000 */
[----:B------:R-:W-:Y:S05]  /*bd80*/  @!P0 EXIT ;  /* 0x000000000000894d */ /* 0x000fea0003800000 */
[----:B------:R-:W-:Y:S05]  /*bd90*/  BRA `(.L_x_157) ;  /* 0x00000000002c7947 */ /* 0x000fea0003800000 */
.L_x_158:
[----:B------:R-:W-:Y:S01]  /*bda0*/  ISETP.NE.AND P0, PT, R76, RZ, PT ;  /* 0x000000ff4c00720c */ /* 0x000fe20003f05270 */
[----:B------:R-:W-:-:S12]  /*bdb0*/  BSSY.RECONVERGENT B0, `(.L_x_157) ;  /* 0x0000009000007945 */ /* 0x000fd80003800200 */
[----:B------:R-:W-:Y:S05]  /*bdc0*/  @P0 BRA `(.L_x_159) ;  /* 0x0000000000140947 */ /* 0x000fea0003800000 */
[----:B------:R-:W3:Y:S02]  /*bdd0*/  LDCU.64 UR4, c[0x0][0x988] ;  /* 0x00013100ff0477ac */ /* 0x000ee40008000a00 */
[----:B---3--:R-:W-:-:S04]  /*bde0*/  ISETP.NE.U32.AND P0, PT, RZ, UR4, PT ;  /* 0x00000004ff007c0c */ /* 0x008fc8000bf05070 */
[----:B------:R-:W-:-:S13]  /*bdf0*/  ISETP.NE.AND.EX P0, PT, RZ, UR5, PT, P0 ;  /* 0x00000005ff007c0c */ /* 0x000fda000bf05300 */
[----:B------:R-:W-:Y:S05]  /*be00*/  @!P0 EXIT ;  /* 0x000000000000894d */ /* 0x000fea0003800000 */
[----:B------:R-:W-:Y:S05]  /*be10*/  BRA `(.L_x_160) ;  /* 0x0000000000087947 */ /* 0x000fea0003800000 */
.L_x_159:
[----:B------:R-:W-:-:S13]  /*be20*/  FSETP.NEU.AND P0, PT, R27, RZ, PT ;  /* 0x000000ff1b00720b */ /* 0x000fda0003f0d000 */
[----:B------:R-:W-:Y:S05]  /*be30*/  @!P0 EXIT ;  /* 0x000000000000894d */ /* 0x000fea0003800000 */
.L_x_160:
[----:B------:R-:W-:Y:S05]  /*be40*/  BSYNC.RECONVERGENT B0 ;  /* 0x0000000000007941 */ /* 0x000fea0003800200 */
.L_x_157:
[----:B------:R-:W3:Y:S01]  /*be50*/  S2UR UR5, SR_CgaCtaId ;  /* 0x00000000000579c3 */ /* 0x000ee20000008800 */
[----:B------:R-:W-:Y:S01]  /*be60*/  ULEA UR4, UR50, UR49, 0x3 ;  /* 0x0000003132047291 */ /* 0x000fe2000f8e18ff */
[----:B------:R-:W-:-:S04]  /*be70*/  DEPBAR.LE SB0, 0x0 ;  /* 0x000080000000791a */ /* 0x000fc80000000000 */
[----:B------:R-:W-:-:S04]  /*be80*/  UIADD3 UR4, UPT, UPT, UR4, 0x80, URZ ;  /* 0x0000008004047890 */ /* 0x000fc8000fffe0ff */
[----:B---3--:R-:W-:-:S09]  /*be90*/  UPRMT UR4, UR5, 0x654, UR4 ;  /* 0x0000065405047896 */ /* 0x008fd20008000004 */
[----:B------:R-:W-:Y:S01]  /*bea0*/  SYNCS.ARRIVE.TRANS64.RED.A1T0 RZ, [UR4], RZ ;  /* 0x000000ffffff79a7 */ /* 0x000fe20008100404 */
[----:B------:R-:W-:Y:S05]  /*beb0*/  EXIT ;  /* 0x000000000000794d */ /* 0x000fea0003800000 */
.L_x_19:
[----:B------:R-:W-:Y:S07]  /*bec0*/  MOV R0, UR33 ;  /* 0x0000002100007c02 */ /* 0x000fee0008000f00 */
.L_x_161:
[----:B--2---:R2:W4:Y:S02]  /*bed0*/  SYNCS.PHASECHK.TRANS64.TRYWAIT P0, [R0+URZ+0x30], R5 ;  /* 0x00003005000075a7 */ /* 0x00452400080011ff */
[----:B----4-:R-:W-:Y:S05]  /*bee0*/  @!P0 NANOSLEEP.SYNCS 0x989680 ;  /* 0x009896800000895d */ /* 0x010fea0003900000 */
[----:B------:R-:W4:Y:S02]  /*bef0*/  @!P0 SYNCS.PHASECHK.TRANS64 P0, [R0+URZ+0x30], R5 ;  /* 0x00003005000085a7 */ /* 0x000f2400080010ff */
[----:B----4-:R-:W-:Y:S05]  /*bf00*/  @!P0 BRA `(.L_x_161) ;  /* 0xfffffffc00f08947 */ /* 0x010fea000383ffff */
[----:B------:R-:W-:Y:S05]  /*bf10*/  BRA `(.L_x_18) ;  /* 0xffffff5800787947 */ /* 0x000fea000383ffff */
.L_x_25:
[----:B------:R-:W-:Y:S07]  /*bf20*/  MOV R0, UR9 ;  /* 0x0000000900007c02 */ /* 0x000fee0008000f00 */
.L_x_162:
[----:B--2---:R2:W3:Y:S02]  /*bf30*/  SYNCS.PHASECHK.TRANS64.TRYWAIT P0, [R0+URZ+0x30], R5 ;  /* 0x00003005000075a7 */ /* 0x0044e400080011ff */
[----:B---3--:R-:W-:Y:S05]  /*bf40*/  @!P0 NANOSLEEP.SYNCS 0x989680 ;  /* 0x009896800000895d */ /* 0x008fea0003900000 */
[----:B------:R-:W3:Y:S02]  /*bf50*/  @!P0 SYNCS.PHASECHK.TRANS64 P0, [R0+URZ+0x30], R5 ;  /* 0x00003005000085a7 */ /* 0x000ee400080010ff */
[----:B---3--:R-:W-:Y:S05]  /*bf60*/  @!P0 BRA `(.L_x_162) ;  /* 0xfffffffc00f08947 */ /* 0x008fea000383ffff */
[----:B------:R-:W-:Y:S05]  /*bf70*/  BRA `(.L_x_24) ;  /* 0xffffff6000647947 */ /* 0x000fea000383ffff */
.L_x_29:
[----:B-1----:R-:W-:-:S07]  /*bf80*/  MOV R0, UR59 ;  /* 0x0000003b00007c02 */ /* 0x002fce0008000f00 */
.L_x_163:
[----:B-1----:R1:W2:Y:S02]  /*bf90*/  SYNCS.PHASECHK.TRANS64.TRYWAIT P0, [R0+URZ+0xb0], R4 ;  /* 0x0000b004000075a7 */ /* 0x0022a400080011ff */
[----:B--2---:R-:W-:Y:S05]  /*bfa0*/  @!P0 NANOSLEEP.SYNCS 0x989680 ;  /* 0x009896800000895d */ /* 0x004fea0003900000 */
[----:B------:R-:W2:Y:S02]  /*bfb0*/  @!P0 SYNCS.PHASECHK.TRANS64 P0, [R0+URZ+0xb0], R4 ;  /* 0x0000b004000085a7 */ /* 0x000ea400080010ff */
[----:B--2---:R-:W-:Y:S05]  /*bfc0*/  @!P0 BRA `(.L_x_163) ;  /* 0xfffffffc00f08947 */ /* 0x004fea000383ffff */
[----:B------:R-:W-:Y:S05]  /*bfd0*/  BRA `(.L_x_164) ;  /* 0xffffff6400947947 */ /* 0x000fea000383ffff */
.L_x_33:
[----:B------:R-:W-:-:S07]  /*bfe0*/  MOV R0, UR4 ;  /* 0x0000000400007c02 */ /* 0x000fce0008000f00 */
.L_x_165:
[----:B-1----:R1:W2:Y:S02]  /*bff0*/  SYNCS.PHASECHK.TRANS64.TRYWAIT P0, [R0+URZ], R2 ;  /* 0x00000002000075a7 */ /* 0x0022a400080011ff */
[----:B--2---:R-:W-:Y:S05]  /*c000*/  @!P0 NANOSLEEP.SYNCS 0x989680 ;  /* 0x009896800000895d */ /* 0x004fea0003900000 */
[----:B------:R-:W2:Y:S02]  /*c010*/  @!P0 SYNCS.PHASECHK.TRANS64 P0, [R0+URZ], R2 ;  /* 0x00000002000085a7 */ /* 0x000ea400080010ff */
[----:B--2---:R-:W-:Y:S05]  /*c020*/  @!P0 BRA `(.L_x_165) ;  /* 0xfffffffc00f08947 */ /* 0x004fea000383ffff */
[----:B------:R-:W-:Y:S05]  /*c030*/  BRA `(.L_x_166) ;  /* 0xffffff6c002c7947 */ /* 0x000fea000383ffff */
.L_x_34:
[----:B------:R-:W-:-:S07]  /*c040*/  MOV R0, UR5 ;  /* 0x0000000500007c02 */ /* 0x000fce0008000f00 */
.L_x_167:
[----:B-1----:R1:W2:Y:S02]  /*c050*/  SYNCS.PHASECHK.TRANS64.TRYWAIT P0, [R0+URZ], R2 ;  /* 0x00000002000075a7 */ /* 0x0022a400080011ff */
[----:B--2---:R-:W-:Y:S05]  /*c060*/  @!P0 NANOSLEEP.SYNCS 0x989680 ;  /* 0x009896800000895d */ /* 0x004fea0003900000 */
[----:B------:R-:W2:Y:S02]  /*c070*/  @!P0 SYNCS.PHASECHK.TRANS64 P0, [R0+URZ], R2 ;  /* 0x00000002000085a7 */ /* 0x000ea400080010ff */
[----:B--2---:R-:W-:Y:S05]  /*c080*/  @!P0 BRA `(.L_x_167) ;  /* 0xfffffffc00f08947 */ /* 0x004fea000383ffff */
[----:B------:R-:W-:Y:S05]  /*c090*/  BRA `(.L_x_168) ;  /* 0xffffff6c003c7947 */ /* 0x000fea000383ffff */
.L_x_35:
[----:B------:R-:W-:-:S07]  /*c0a0*/  MOV R0, UR5 ;  /* 0x0000000500007c02 */ /* 0x000fce0008000f00 */
.L_x_169:
[----:B-1----:R1:W2:Y:S02]  /*c0b0*/  SYNCS.PHASECHK.TRANS64.TRYWAIT P0, [R0+URZ], R2 ;  /* 0x00000002000075a7 */ /* 0x0022a400080011ff */
[----:B--2---:R-:W-:Y:S05]  /*c0c0*/  @!P0 NANOSLEEP.SYNCS 0x989680 ;  /* 0x009896800000895d */ /* 0x004fea0003900000 */
[----:B------:R-:W2:Y:S02]  /*c0d0*/  @!P0 SYNCS.PHASECHK.TRANS64 P0, [R0+URZ], R2 ;  /* 0x00000002000085a7 */ /* 0x000ea400080010ff */
[----:B--2---:R-:W-:Y:S05]  /*c0e0*/  @!P0 BRA `(.L_x_169) ;  /* 0xfffffffc00f08947 */ /* 0x004fea000383ffff */
[----:B------:R-:W-:Y:S05]  /*c0f0*/  BRA `(.L_x_170) ;  /* 0xffffff6c004c7947 */ /* 0x000fea000383ffff */
.L_x_36:
[----:B------:R-:W-:-:S07]  /*c100*/  MOV R0, UR5 ;  /* 0x0000000500007c02 */ /* 0x000fce0008000f00 */
.L_x_171:
[----:B-1----:R1:W2:Y:S02]  /*c110*/  SYNCS.PHASECHK.TRANS64.TRYWAIT P0, [R0+URZ], R2 ;  /* 0x00000002000075a7 */ /* 0x0022a400080011ff */
[----:B--2---:R-:W-:Y:S05]  /*c120*/  @!P0 NANOSLEEP.SYNCS 0x989680 ;  /* 0x009896800000895d */ /* 0x004fea0003900000 */
[----:B------:R-:W2:Y:S02]  /*c130*/  @!P0 SYNCS.PHASECHK.TRANS64 P0, [R0+URZ], R2 ;  /* 0x00000002000085a7 */ /* 0x000ea400080010ff */
[----:B--2---:R-:W-:Y:S05]  /*c140*/  @!P0 BRA `(.L_x_171) ;  /* 0xfffffffc00f08947 */ /* 0x004fea000383ffff */
[----:B------:R-:W-:Y:S05]  /*c150*/  BRA `(.L_x_172) ;  /* 0xffffff6c005c7947 */ /* 0x000fea000383ffff */
.L_x_37:
[----:B------:R-:W-:-:S07]  /*c160*/  MOV R0, UR5 ;  /* 0x0000000500007c02 */ /* 0x000fce0008000f00 */
.L_x_173:
[----:B-1----:R1:W2:Y:S02]  /*c170*/  SYNCS.PHASECHK.TRANS64.TRYWAIT P0, [R0+URZ], R2 ;  /* 0x00000002000075a7 */ /* 0x0022a400080011ff */
[----:B--2---:R-:W-:Y:S05]  /*c180*/  @!P0 NANOSLEEP.SYNCS 0x989680 ;  /* 0x009896800000895d */ /* 0x004fea0003900000 */
[----:B------:R-:W2:Y:S02]  /*c190*/  @!P0 SYNCS.PHASECHK.TRANS64 P0, [R0+URZ], R2 ;  /* 0x00000002000085a7 */ /* 0x000ea400080010ff */
[----:B--2---:R-:W-:Y:S05]  /*c1a0*/  @!P0 BRA `(.L_x_173) ;  /* 0xfffffffc00f08947 */ /* 0x004fea000383ffff */
[----:B------:R-:W-:Y:S05]  /*c1b0*/  BRA `(.L_x_174) ;  /* 0xffffff6c006c7947 */ /* 0x000fea000383ffff */
.L_x_40:
[----:B------:R-:W-:-:S07]  /*c1c0*/  MOV R4, UR4 ;  /* 0x0000000400047c02 */ /* 0x000fce0008000f00 */
.L_x_175:
[----:B--2---:R2:W3:Y:S02]  /*c1d0*/  SYNCS.PHASECHK.TRANS64.TRYWAIT P1, [R4+URZ+0xb8], R6 ;  /* 0x0000b806040075a7 */ /* 0x0044e400080211ff */
[----:B---3--:R-:W-:Y:S05]  /*c1e0*/  @!P1 NANOSLEEP.SYNCS 0x989680 ;  /* 0x009896800000995d */ /* 0x008fea0003900000 */
[----:B------:R-:W3:Y:S02]  /*c1f0*/  @!P1 SYNCS.PHASECHK.TRANS64 P1, [R4+URZ+0xb8], R6 ;  /* 0x0000b806040095a7 */ /* 0x000ee400080210ff */
[----:B---3--:R-:W-:Y:S05]  /*c200*/  @!P1 BRA `(.L_x_175) ;  /* 0xfffffffc00f09947 */ /* 0x008fea000383ffff */
[----:B------:R-:W-:Y:S05]  /*c210*/  BRA `(.L_x_176) ;  /* 0xffffff6c00dc7947 */ /* 0x000fea000383ffff */
.L_x_41:
[----:B--2---:R-:W-:-:S07]  /*c220*/  MOV R4, UR4 ;  /* 0x0000000400047c02 */ /* 0x004fce0008000f00 */
.L_x_177:
[----:B--2---:R2:W3:Y:S02]  /*c230*/  SYNCS.PHASECHK.TRANS64.TRYWAIT P1, [R4+URZ+0xb0], R5 ;  /* 0x0000b005040075a7 */ /* 0x0044e400080211ff */
[----:B---3--:R-:W-:Y:S05]  /*c240*/  @!P1 NANOSLEEP.SYNCS 0x989680 ;  /* 0x009896800000995d */ /* 0x008fea0003900000 */
[----:B------:R-:W3:Y:S02]  /*c250*/  @!P1 SYNCS.PHASECHK.TRANS64 P1, [R4+URZ+0xb0], R5 ;  /* 0x0000b005040095a7 */ /* 0x000ee400080210ff */
[----:B---3--:R-:W-:Y:S05]  /*c260*/  @!P1 BRA `(.L_x_177) ;  /* 0xfffffffc00f09947 */ /* 0x008fea000383ffff */
[----:B------:R-:W-:Y:S05]  /*c270*/  BRA `(.L_x_178) ;  /* 0xffffff6c00e47947 */ /* 0x000fea000383ffff */
.L_x_49:
[----:B------:R-:W-:-:S07]  /*c280*/  MOV R0, UR20 ;  /* 0x0000001400007c02 */ /* 0x000fce0008000f00 */
.L_x_179:
[----:B-1----:R1:W2:Y:S02]  /*c290*/  SYNCS.PHASECHK.TRANS64.TRYWAIT P0, [R0+URZ+0xb0], R4 ;  /* 0x0000b004000075a7 */ /* 0x0022a400080011ff */
[----:B--2---:R-:W-:Y:S05]  /*c2a0*/  @!P0 NANOSLEEP.SYNCS 0x989680 ;  /* 0x009896800000895d */ /* 0x004fea0003900000 */
[----:B------:R-:W2:Y:S02]  /*c2b0*/  @!P0 SYNCS.PHASECHK.TRANS64 P0, [R0+URZ+0xb0], R4 ;  /* 0x0000b004000085a7 */ /* 0x000ea400080010ff */
[----:B--2---:R-:W-:Y:S05]  /*c2c0*/  @!P0 BRA `(.L_x_179) ;  /* 0xfffffffc00f08947 */ /* 0x004fea000383ffff */
[----:B------:R-:W-:Y:S05]  /*c2d0*/  BRA `(.L_x_180) ;  /* 0xffffff7400707947 */ /* 0x000fea000383ffff */
.L_x_50:
[----:B------:R-:W-:-:S07]  /*c2e0*/  MOV R4, UR24 ;  /* 0x0000001800047c02 */ /* 0x000fce0008000f00 */
.L_x_181:
[----:B-1----:R1:W2:Y:S02]  /*c2f0*/  SYNCS.PHASECHK.TRANS64.TRYWAIT P0, [R4+URZ+0xd0], R0 ;  /* 0x0000d000040075a7 */ /* 0x0022a400080011ff */
[----:B--2---:R-:W-:Y:S05]  /*c300*/  @!P0 NANOSLEEP.SYNCS 0x989680 ;  /* 0x009896800000895d */ /* 0x004fea0003900000 */
[----:B------:R-:W2:Y:S02]  /*c310*/  @!P0 SYNCS.PHASECHK.TRANS64 P0, [R4+URZ+0xd0], R0 ;  /* 0x0000d000040085a7 */ /* 0x000ea400080010ff */
[----:B--2---:R-:W-:Y:S05]  /*c320*/  @!P0 BRA `(.L_x_181) ;  /* 0xfffffffc00f08947 */ /* 0x004fea000383ffff */
[----:B------:R-:W-:Y:S05]  /*c330*/  BRA `(.L_x_182) ;  /* 0xffffff74008c7947 */ /* 0x000fea000383ffff */
.L_x_53:
[----:B-1----:R-:W-:Y:S07]  /*c340*/  MOV R0, UR18 ;  /* 0x0000001200007c02 */ /* 0x002fee0008000f00 */
.L_x_183:
[----:B-1----:R1:W2:Y:S02]  /*c350*/  SYNCS.PHASECHK.TRANS64.TRYWAIT P0, [R0+URZ], R5 ;  /* 0x00000005000075a7 */ /* 0x0022a400080011ff */
[----:B--2---:R-:W-:Y:S05]  /*c360*/  @!P0 NANOSLEEP.SYNCS 0x989680 ;  /* 0x009896800000895d */ /* 0x004fea0003900000 */
[----:B------:R-:W2:Y:S02]  /*c370*/  @!P0 SYNCS.PHASECHK.TRANS64 P0, [R0+URZ], R5 ;  /* 0x00000005000085a7 */ /* 0x000ea400080010ff */
[----:B--2---:R-:W-:Y:S05]  /*c380*/  @!P0 BRA `(.L_x_183) ;  /* 0xfffffffc00f08947 */ /* 0x004fea000383ffff */
[----:B------:R-:W-:Y:S05]  /*c390*/  BRA `(.L_x_52) ;  /* 0xffffff7400b07947 */ /* 0x000fea000383ffff */
.L_x_56:
[----:B------:R-:W-:-:S07]  /*c3a0*/  MOV R0, UR4 ;  /* 0x0000000400007c02 */ /* 0x000fce0008000f00 */
.L_x_184:
[----:B-1----:R1:W3:Y:S02]  /*c3b0*/  SYNCS.PHASECHK.TRANS64.TRYWAIT P0, [R0+URZ], R2 ;  /* 0x00000002000075a7 */ /* 0x0022e400080011ff */
[----:B---3--:R-:W-:Y:S05]  /*c3c0*/  @!P0 NANOSLEEP.SYNCS 0x989680 ;  /* 0x009896800000895d */ /* 0x008fea0003900000 */
[----:B------:R-:W3:Y:S02]  /*c3d0*/  @!P0 SYNCS.PHASECHK.TRANS64 P0, [R0+URZ], R2 ;  /* 0x00000002000085a7 */ /* 0x000ee400080010ff */
[----:B---3--:R-:W-:Y:S05]  /*c3e0*/  @!P0 BRA `(.L_x_184) ;  /* 0xfffffffc00f08947 */ /* 0x008fea000383ffff */
[----:B------:R-:W-:Y:S05]  /*c3f0*/  BRA `(.L_x_185) ;  /* 0xffffff7800b07947 */ /* 0x000fea000383ffff */
.L_x_57:
[----:B------:R-:W-:-:S07]  /*c400*/  MOV R0, UR4 ;  /* 0x0000000400007c02 */ /* 0x000fce0008000f00 */
.L_x_186:
[----:B-1----:R1:W2:Y:S02]  /*c410*/  SYNCS.PHASECHK.TRANS64.TRYWAIT P0, [R0+URZ], R2 ;  /* 0x00000002000075a7 */ /* 0x0022a400080011ff */
[----:B--2---:R-:W-:Y:S05]  /*c420*/  @!P0 NANOSLEEP.SYNCS 0x989680 ;  /* 0x009896800000895d */ /* 0x004fea0003900000 */
[----:B------:R-:W2:Y:S02]  /*c430*/  @!P0 SYNCS.PHASECHK.TRANS64 P0, [R0+URZ], R2 ;  /* 0x00000002000085a7 */ /* 0x000ea400080010ff */
[----:B--2---:R-:W-:Y:S05]  /*c440*/  @!P0 BRA `(.L_x_186) ;  /* 0xfffffffc00f08947 */ /* 0x004fea000383ffff */
[----:B------:R-:W-:Y:S05]  /*c450*/  BRA `(.L_x_187) ;  /* 0xffffff7800bc7947 */ /* 0x000fea000383ffff */
.L_x_62:
[----:B------:R-:W-:Y:S07]  /*c460*/  MOV R0, UR42 ;  /* 0x0000002a00007c02 */ /* 0x000fee0008000f00 */
.L_x_188:
[----:B-1----:R1:W2:Y:S02]  /*c470*/  SYNCS.PHASECHK.TRANS64.TRYWAIT P0, [R0+URZ+0xb0], R2 ;  /* 0x0000b002000075a7 */ /* 0x0022a400080011ff */
[----:B--2---:R-:W-:Y:S05]  /*c480*/  @!P0 NANOSLEEP.SYNCS 0x989680 ;  /* 0x009896800000895d */ /* 0x004fea0003900000 */
[----:B------:R-:W2:Y:S02]  /*c490*/  @!P0 SYNCS.PHASECHK.TRANS64 P0, [R0+URZ+0xb0], R2 ;  /* 0x0000b002000085a7 */ /* 0x000ea400080010ff */
[----:B--2---:R-:W-:Y:S05]  /*c4a0*/  @!P0 BRA `(.L_x_188) ;  /* 0xfffffffc00f08947 */ /* 0x004fea000383ffff */
[----:B------:R-:W-:Y:S05]  /*c4b0*/  BRA `(.L_x_189) ;  /* 0xffffff8000147947 */ /* 0x000fea000383ffff */
.L_x_65:
[----:B------:R-:W-:Y:S07]  /*c4c0*/  MOV R0, UR42 ;  /* 0x0000002a00007c02 */ /* 0x000fee0008000f00 */
.L_x_190:
[----:B-1----:R1:W2:Y:S02]  /*c4d0*/  SYNCS.PHASECHK.TRANS64.TRYWAIT P2, [R0+URZ+0xa8], R2 ;  /* 0x0000a802000075a7 */ /* 0x0022a400080411ff */
[----:B--2---:R-:W-:Y:S05]  /*c4e0*/  @!P2 NANOSLEEP.SYNCS 0x989680 ;  /* 0x009896800000a95d */ /* 0x004fea0003900000 */
[----:B------:R-:W2:Y:S02]  /*c4f0*/  @!P2 SYNCS.PHASECHK.TRANS64 P2, [R0+URZ+0xa8], R2 ;  /* 0x0000a8020000a5a7 */ /* 0x000ea400080410ff */
[----:B--2---:R-:W-:Y:S05]  /*c500*/  @!P2 BRA `(.L_x_190) ;  /* 0xfffffffc00f0a947 */ /* 0x004fea000383ffff */
[----:B------:R-:W-:Y:S05]  /*c510*/  BRA `(.L_x_64) ;  /* 0xffffff8400787947 */ /* 0x000fea000383ffff */
.L_x_68:
[----:B------:R-:W-:Y:S07]  /*c520*/  MOV R2, UR42 ;  /* 0x0000002a00027c02 */ /* 0x000fee0008000f00 */
.L_x_191:
[----:B-1----:R1:W2:Y:S02]  /*c530*/  SYNCS.PHASECHK.TRANS64.TRYWAIT P1, [R2+URZ+0x80], R9 ;  /* 0x00008009020075a7 */ /* 0x0022a400080211ff */
[----:B--2---:R-:W-:Y:S05]  /*c540*/  @!P1 NANOSLEEP.SYNCS 0x989680 ;  /* 0x009896800000995d */ /* 0x004fea0003900000 */
[----:B------:R-:W2:Y:S02]  /*c550*/  @!P1 SYNCS.PHASECHK.TRANS64 P1, [R2+URZ+0x80], R9 ;  /* 0x00008009020095a7 */ /* 0x000ea400080210ff */
[----:B--2---:R-:W-:Y:S05]  /*c560*/  @!P1 BRA `(.L_x_191) ;  /* 0xfffffffc00f09947 */ /* 0x004fea000383ffff */
[----:B------:R-:W-:Y:S05]  /*c570*/  BRA `(.L_x_192) ;  /* 0xffffff88002c7947 */ /* 0x000fea000383ffff */
.L_x_69:
[----:B------:R-:W-:Y:S07]  /*c580*/  MOV R2, UR42 ;  /* 0x0000002a00027c02 */ /* 0x000fee0008000f00 */
.L_x_193:
[----:B-1----:R1:W2:Y:S02]  /*c590*/  SYNCS.PHASECHK.TRANS64.TRYWAIT P1, [R2+URZ+0x88], R9 ;  /* 0x00008809020075a7 */ /* 0x0022a400080211ff */
[----:B--2---:R-:W-:Y:S05]  /*c5a0*/  @!P1 NANOSLEEP.SYNCS 0x989680 ;  /* 0x009896800000995d */ /* 0x004fea0003900000 */
[----:B------:R-:W2:Y:S02]  /*c5b0*/  @!P1 SYNCS.PHASECHK.TRANS64 P1, [R2+URZ+0x88], R9 ;  /* 0x00008809020095a7 */ /* 0x000ea400080210ff */
[----:B--2---:R-:W-:Y:S05]  /*c5c0*/  @!P1 BRA `(.L_x_193) ;  /* 0xfffffffc00f09947 */ /* 0x004fea000383ffff */
[----:B------:R-:W-:Y:S05]  /*c5d0*/  BRA `(.L_x_194) ;  /* 0xffffff8800747947 */ /* 0x000fea000383ffff */
.L_x_70:
[----:B------:R-:W-:Y:S07]  /*c5e0*/  MOV R2, UR42 ;  /* 0x0000002a00027c02 */ /* 0x000fee0008000f00 */
.L_x_195:
[----:B-1----:R1:W2:Y:S02]  /*c5f0*/  SYNCS.PHASECHK.TRANS64.TRYWAIT P1, [R2+URZ+0x90], R9 ;  /* 0x00009009020075a7 */ /* 0x0022a400080211ff */
[----:B--2---:R-:W-:Y:S05]  /*c600*/  @!P1 NANOSLEEP.SYNCS 0x989680 ;  /* 0x009896800000995d */ /* 0x004fea0003900000 */
[----:B------:R-:W2:Y:S02]  /*c610*/  @!P1 SYNCS.PHASECHK.TRANS64 P1, [R2+URZ+0x90], R9 ;  /* 0x00009009020095a7 */ /* 0x000ea400080210ff */
[----:B--2---:R-:W-:Y:S05]  /*c620*/  @!P1 BRA `(.L_x_195) ;  /* 0xfffffffc00f09947 */ /* 0x004fea000383ffff */
[----:B------:R-:W-:Y:S05]  /*c630*/  BRA `(.L_x_196) ;  /* 0xffffff8800c87947 */ /* 0x000fea000383ffff */
.L_x_71:
[----:B------:R-:W-:Y:S07]  /*c640*/  MOV R2, UR42 ;  /* 0x0000002a00027c02 */ /* 0x000fee0008000f00 */
.L_x_197:
[----:B-1----:R1:W2:Y:S02]  /*c650*/  SYNCS.PHASECHK.TRANS64.TRYWAIT P1, [R2+URZ+0x98], R9 ;  /* 0x00009809020075a7 */ /* 0x0022a400080211ff */
[----:B--2---:R-:W-:Y:S05]  /*c660*/  @!P1 NANOSLEEP.SYNCS 0x989680 ;  /* 0x009896800000995d */ /* 0x004fea0003900000 */
[----:B------:R-:W2:Y:S02]  /*c670*/  @!P1 SYNCS.PHASECHK.TRANS64 P1, [R2+URZ+0x98], R9 ;  /* 0x00009809020095a7 */ /* 0x000ea400080210ff */
[----:B--2---:R-:W-:Y:S05]  /*c680*/  @!P1 BRA `(.L_x_197) ;  /* 0xfffffffc00f09947 */ /* 0x004fea000383ffff */
[----:B------:R-:W-:Y:S05]  /*c690*/  BRA `(.L_x_198) ;  /* 0xffffff8c001c7947 */ /* 0x000fea000383ffff */
.L_x_72:
[----:B------:R-:W-:Y:S07]  /*c6a0*/  MOV R2, UR42 ;  /* 0x0000002a00027c02 */ /* 0x000fee0008000f00 */
.L_x_199:
[----:B-1----:R1:W2:Y:S02]  /*c6b0*/  SYNCS.PHASECHK.TRANS64.TRYWAIT P1, [R2+URZ+0x80], R8 ;  /* 0x00008008020075a7 */ /* 0x0022a400080211ff */
[----:B--2---:R-:W-:Y:S05]  /*c6c0*/  @!P1 NANOSLEEP.SYNCS 0x989680 ;  /* 0x009896800000995d */ /* 0x004fea0003900000 */
[----:B------:R-:W2:Y:S02]  /*c6d0*/  @!P1 SYNCS.PHASECHK.TRANS64 P1, [R2+URZ+0x80], R8 ;  /* 0x00008008020095a7 */ /* 0x000ea400080210ff */
[----:B--2---:R-:W-:Y:S05]  /*c6e0*/  @!P1 BRA `(.L_x_199) ;  /* 0xfffffffc00f09947 */ /* 0x004fea000383ffff */
[----:B------:R-:W-:Y:S05]  /*c6f0*/  BRA `(.L_x_200) ;  /* 0xffffff8c00747947 */ /* 0x000fea000383ffff */
.L_x_73:
[----:B------:R-:W-:Y:S07]  /*c700*/  MOV R2, UR42 ;  /* 0x0000002a00027c02 */ /* 0x000fee0008000f00 */
.L_x_201:
[----:B-1----:R1:W2:Y:S02]  /*c710*/  SYNCS.PHASECHK.TRANS64.TRYWAIT P1, [R2+URZ+0x88], R8 ;  /* 0x00008808020075a7 */ /* 0x0022a400080211ff */
[----:B--2---:R-:W-:Y:S05]  /*c720*/  @!P1 NANOSLEEP.SYNCS 0x989680 ;  /* 0x009896800000995d */ /* 0x004fea0003900000 */
[----:B------:R-:W2:Y:S02]  /*c730*/  @!P1 SYNCS.PHASECHK.TRANS64 P1, [R2+URZ+0x88], R8 ;  /* 0x00008808020095a7 */ /* 0x000ea400080210ff */
[----:B--2---:R-:W-:Y:S05]  /*c740*/  @!P1 BRA `(.L_x_201) ;  /* 0xfffffffc00f09947 */ /* 0x004fea000383ffff */
[----:B------:R-:W-:Y:S05]  /*c750*/  BRA `(.L_x_202) ;  /* 0xffffff8c00bc7947 */ /* 0x000fea000383ffff */
.L_x_74:
[----:B------:R-:W-:Y:S07]  /*c760*/  MOV R2, UR42 ;  /* 0x0000002a00027c02 */ /* 0x000fee0008000f00 */
.L_x_203:
[----:B-1----:R1:W2:Y:S02]  /*c770*/  SYNCS.PHASECHK.TRANS64.TRYWAIT P1, [R2+URZ+0x90], R8 ;  /* 0x00009008020075a7 */ /* 0x0022a400080211ff */
[----:B--2---:R-:W-:Y:S05]  /*c780*/  @!P1 NANOSLEEP.SYNCS 0x989680 ;  /* 0x009896800000995d */ /* 0x004fea0003900000 */
[----:B------:R-:W2:Y:S02]  /*c790*/  @!P1 SYNCS.PHASECHK.TRANS64 P1, [R2+URZ+0x90], R8 ;  /* 0x00009008020095a7 */ /* 0x000ea400080210ff */
[----:B--2---:R-:W-:Y:S05]  /*c7a0*/  @!P1 BRA `(.L_x_203) ;  /* 0xfffffffc00f09947 */ /* 0x004fea000383ffff */
[----:B------:R-:W-:Y:S05]  /*c7b0*/  BRA `(.L_x_204) ;  /* 0xffffff9000047947 */ /* 0x000fea000383ffff */
.L_x_75:
[----:B------:R-:W-:Y:S07]  /*c7c0*/  MOV R0, UR42 ;  /* 0x0000002a00007c02 */ /* 0x000fee0008000f00 */
.L_x_205:
[----:B-1----:R1:W2:Y:S02]  /*c7d0*/  SYNCS.PHASECHK.TRANS64.TRYWAIT P0, [R0+URZ+0x98], R8 ;  /* 0x00009808000075a7 */ /* 0x0022a400080011ff */
[----:B--2---:R-:W-:Y:S05]  /*c7e0*/  @!P0 NANOSLEEP.SYNCS 0x989680 ;  /* 0x009896800000895d */ /* 0x004fea0003900000 */
[----:B------:R-:W2:Y:S02]  /*c7f0*/  @!P0 SYNCS.PHASECHK.TRANS64 P0, [R0+URZ+0x98], R8 ;  /* 0x00009808000085a7 */ /* 0x000ea400080010ff */
[----:B--2---:R-:W-:Y:S05]  /*c800*/  @!P0 BRA `(.L_x_205) ;  /* 0xfffffffc00f08947 */ /* 0x004fea000383ffff */
[----:B------:R-:W-:Y:S05]  /*c810*/  BRA `(.L_x_206) ;  /* 0xffffff90004c7947 */ /* 0x000fea000383ffff */
.L_x_77:
[----:B------:R-:W-:-:S07]  /*c820*/  MOV R0, UR42 ;  /* 0x0000002a00007c02 */ /* 0x000fce0008000f00 */
.L_x_207:
[----:B--2---:R2:W3:Y:S02]  /*c830*/  SYNCS.PHASECHK.TRANS64.TRYWAIT P0, [R0+URZ+0x80], R9 ;  /* 0x00008009000075a7 */ /* 0x0044e400080011ff */
[----:B---3--:R-:W-:Y:S05]  /*c840*/  @!P0 NANOSLEEP.SYNCS 0x989680 ;  /* 0x009896800000895d */ /* 0x008fea0003900000 */
[----:B------:R-:W3:Y:S02]  /*c850*/  @!P0 SYNCS.PHASECHK.TRANS64 P0, [R0+URZ+0x80], R9 ;  /* 0x00008009000085a7 */ /* 0x000ee400080010ff */
[----:B---3--:R-:W-:Y:S05]  /*c860*/  @!P0 BRA `(.L_x_207) ;  /* 0xfffffffc00f08947 */ /* 0x008fea000383ffff */
[----:B------:R-:W-:Y:S05]  /*c870*/  BRA `(.L_x_208) ;  /* 0xffffff9000a87947 */ /* 0x000fea000383ffff */
.L_x_78:
[----:B--2---:R-:W-:-:S07]  /*c880*/  MOV R0, UR42 ;  /* 0x0000002a00007c02 */ /* 0x004fce0008000f00 */
.L_x_209:
[----:B--2---:R2:W3:Y:S02]  /*c890*/  SYNCS.PHASECHK.TRANS64.TRYWAIT P0, [R0+URZ+0x88], R9 ;  /* 0x00008809000075a7 */ /* 0x0044e400080011ff */
[----:B---3--:R-:W-:Y:S05]  /*c8a0*/  @!P0 NANOSLEEP.SYNCS 0x989680 ;  /* 0x009896800000895d */ /* 0x008fea0003900000 */
[----:B------:R-:W3:Y:S02]  /*c8b0*/  @!P0 SYNCS.PHASECHK.TRANS64 P0, [R0+URZ+0x88], R9 ;  /* 0x00008809000085a7 */ /* 0x000ee400080010ff */
[----:B---3--:R-:W-:Y:S05]  /*c8c0*/  @!P0 BRA `(.L_x_209) ;  /* 0xfffffffc00f08947 */ /* 0x008fea000383ffff */
[----:B------:R-:W-:Y:S05]  /*c8d0*/  BRA `(.L_x_210) ;  /* 0xffffff9000987947 */ /* 0x000fea000383ffff */
.L_x_79:
[----:B------:R-:W-:-:S07]  /*c8e0*/  MOV R2, UR42 ;  /* 0x0000002a00027c02 */ /* 0x000fce0008000f00 */
.L_x_211:
[----:B--2---:R2:W3:Y:S02]  /*c8f0*/  SYNCS.PHASECHK.TRANS64.TRYWAIT P0, [R2+URZ+0x90], R9 ;  /* 0x00009009020075a7 */ /* 0x0044e400080011ff */
[----:B---3--:R-:W-:Y:S05]  /*c900*/  @!P0 NANOSLEEP.SYNCS 0x989680 ;  /* 0x009896800000895d */ /* 0x008fea0003900000 */
[----:B------:R-:W3:Y:S02]  /*c910*/  @!P0 SYNCS.PHASECHK.TRANS64 P0, [R2+URZ+0x90], R9 ;  /* 0x00009009020085a7 */ /* 0x000ee400080010ff */
[----:B---3--:R-:W-:Y:S05]  /*c920*/  @!P0 BRA `(.L_x_211) ;  /* 0xfffffffc00f08947 */ /* 0x008fea000383ffff */
[----:B------:R-:W-:Y:S05]  /*c930*/  BRA `(.L_x_212) ;  /* 0xffffff90008c7947 */ /* 0x000fea000383ffff */
.L_x_81:
[----:B------:R-:W-:Y:S07]  /*c940*/  MOV R0, UR49 ;  /* 0x0000003100007c02 */ /* 0x000fee0008000f00 */
.L_x_213:
[----:B-1----:R1:W2:Y:S02]  /*c950*/  SYNCS.PHASECHK.TRANS64.TRYWAIT P0, [R0+URZ+0xb0], R2 ;  /* 0x0000b002000075a7 */ /* 0x0022a400080011ff */
[----:B--2---:R-:W-:Y:S05]  /*c960*/  @!P0 NANOSLEEP.SYNCS 0x989680 ;  /* 0x009896800000895d */ /* 0x004fea0003900000 */
[----:B------:R-:W2:Y:S02]  /*c970*/  @!P0 SYNCS.PHASECHK.TRANS64 P0, [R0+URZ+0xb0], R2 ;  /* 0x0000b002000085a7 */ /* 0x000ea400080010ff */
[----:B--2---:R-:W-:Y:S05]  /*c980*/  @!P0 BRA `(.L_x_213) ;  /* 0xfffffffc00f08947 */ /* 0x004fea000383ffff */
[----:B------:R-:W-:Y:S05]  /*c990*/  BRA `(.L_x_214) ;  /* 0xffffff9400647947 */ /* 0x000fea000383ffff */
.L_x_92:
[----:B-1----:R-:W-:Y:S04]  /*c9a0*/  MOV R2, UR49 ;  /* 0x0000003100027c02 */ /* 0x002fe80008000f00 */
[----:B------:R1:W2:Y:S03]  /*c9b0*/  SYNCS.PHASECHK.TRANS64.TRYWAIT P1, [R2+URZ+0x60], R3 ;  /* 0x00006003020075a7 */ /* 0x0002a600080211ff */
[----:B--2---:R-:W-:Y:S05]  /*c9c0*/  @!P1 NANOSLEEP.SYNCS 0x989680 ;  /* 0x009896800000995d */ /* 0x004fea0003900000 */
[----:B------:R-:W2:Y:S02]  /*c9d0*/  @!P1 SYNCS.PHASECHK.TRANS64 P1, [R2+URZ+0x60], R3 ;  /* 0x00006003020095a7 */ /* 0x000ea400080210ff */
[----:B--2---:R-:W-:Y:S05]  /*c9e0*/  @!P1 BRA `(.L_x_92) ;  /* 0xfffffffc00ec9947 */ /* 0x004fea000383ffff */
[----:B------:R-:W-:Y:S05]  /*c9f0*/  BRA `(.L_x_91) ;  /* 0xffffffa400547947 */ /* 0x000fea000383ffff */
.L_x_94:
[----:B-1----:R1:W4:Y:S02]  /*ca00*/  SYNCS.PHASECHK.TRANS64.TRYWAIT P0, [R80+URZ+0xc0], R0 ;  /* 0x0000c000500075a7 */ /* 0x00232400080011ff */
[----:B----4-:R-:W-:Y:S05]  /*ca10*/  @!P0 NANOSLEEP.SYNCS 0x989680 ;  /* 0x009896800000895d */ /* 0x010fea0003900000 */
[----:B------:R-:W4:Y:S02]  /*ca20*/  @!P0 SYNCS.PHASECHK.TRANS64 P0, [R80+URZ+0xc0], R0 ;  /* 0x0000c000500085a7 */ /* 0x000f2400080010ff */
[----:B----4-:R-:W-:Y:S05]  /*ca30*/  @!P0 BRA `(.L_x_94) ;  /* 0xfffffffc00f08947 */ /* 0x010fea000383ffff */
[----:B------:R-:W-:Y:S05]  /*ca40*/  BRA `(.L_x_93) ;  /* 0xffffffa4007c7947 */ /* 0x000fea000383ffff */
.L_x_103:
[----:B-1----:R1:W3:Y:S02]  /*ca50*/  SYNCS.PHASECHK.TRANS64.TRYWAIT P0, [R2+URZ+0x60], R0 ;  /* 0x00006000020075a7 */ /* 0x0022e400080011ff */
[----:B---3--:R-:W-:Y:S05]  /*ca60*/  @!P0 NANOSLEEP.SYNCS 0x989680 ;  /* 0x009896800000895d */ /* 0x008fea0003900000 */
[----:B------:R-:W3:Y:S02]  /*ca70*/  @!P0 SYNCS.PHASECHK.TRANS64 P0, [R2+URZ+0x60], R0 ;  /* 0x00006000020085a7 */ /* 0x000ee400080010ff */
[----:B---3--:R-:W-:Y:S05]  /*ca80*/  @!P0 BRA `(.L_x_103) ;  /* 0xfffffffc00f08947 */ /* 0x008fea000383ffff */
[----:B------:R-:W-:Y:S05]  /*ca90*/  BRA `(.L_x_102) ;  /* 0xffffffac00a47947 */ /* 0x000fea000383ffff */
.L_x_111:
[----:B-1----:R1:W3:Y:S02]  /*caa0*/  SYNCS.PHASECHK.TRANS64.TRYWAIT P0, [R6+URZ+0x60], R5 ;  /* 0x00006005060075a7 */ /* 0x0022e400080011ff */
[----:B---3--:R-:W-:Y:S05]  /*cab0*/  @!P0 NANOSLEEP.SYNCS 0x989680 ;  /* 0x009896800000895d */ /* 0x008fea0003900000 */
[----:B------:R-:W3:Y:S02]  /*cac0*/  @!P0 SYNCS.PHASECHK.TRANS64 P0, [R6+URZ+0x60], R5 ;  /* 0x00006005060085a7 */ /* 0x000ee400080010ff */
[----:B---3--:R-:W-:Y:S05]  /*cad0*/  @!P0 BRA `(.L_x_111) ;  /* 0xfffffffc00f08947 */ /* 0x008fea000383ffff */
[----:B------:R-:W-:Y:S05]  /*cae0*/  BRA `(.L_x_110) ;  /* 0xffffffb400f07947 */ /* 0x000fea000383ffff */
.L_x_119:
[----:B-1----:R1:W3:Y:S02]  /*caf0*/  SYNCS.PHASECHK.TRANS64.TRYWAIT P0, [R0+URZ+0x60], R6 ;  /* 0x00006006000075a7 */ /* 0x0022e400080011ff */
[----:B---3--:R-:W-:Y:S05]  /*cb00*/  @!P0 NANOSLEEP.SYNCS 0x989680 ;  /* 0x009896800000895d */ /* 0x008fea0003900000 */
[----:B------:R-:W3:Y:S02]  /*cb10*/  @!P0 SYNCS.PHASECHK.TRANS64 P0, [R0+URZ+0x60], R6 ;  /* 0x00006006000085a7 */ /* 0x000ee400080010ff */
[----:B---3--:R-:W-:Y:S05]  /*cb20*/  @!P0 BRA `(.L_x_119) ;  /* 0xfffffffc00f08947 */ /* 0x008fea000383ffff */
[----:B------:R-:W-:Y:S05]  /*cb30*/  BRA `(.L_x_118) ;  /* 0xffffffc0003c7947 */ /* 0x000fea000383ffff */
.L_x_127:
[----:B-1----:R1:W4:Y:S02]  /*cb40*/  SYNCS.PHASECHK.TRANS64.TRYWAIT P0, [R6+URZ+0x60], R5 ;  /* 0x00006005060075a7 */ /* 0x00232400080011ff */
[----:B----4-:R-:W-:Y:S05]  /*cb50*/  @!P0 NANOSLEEP.SYNCS 0x989680 ;  /* 0x009896800000895d */ /* 0x010fea0003900000 */
[----:B------:R-:W4:Y:S02]  /*cb60*/  @!P0 SYNCS.PHASECHK.TRANS64 P0, [R6+URZ+0x60], R5 ;  /* 0x00006005060085a7 */ /* 0x000f2400080010ff */
[----:B----4-:R-:W-:Y:S05]  /*cb70*/  @!P0 BRA `(.L_x_127) ;  /* 0xfffffffc00f08947 */ /* 0x010fea000383ffff */
[----:B------:R-:W-:Y:S05]  /*cb80*/  BRA `(.L_x_126) ;  /* 0xffffffc800947947 */ /* 0x000fea000383ffff */
.L_x_135:
[----:B-1----:R1:W4:Y:S02]  /*cb90*/  SYNCS.PHASECHK.TRANS64.TRYWAIT P0, [R6+URZ+0x60], R5 ;  /* 0x00006005060075a7 */ /* 0x00232400080011ff */
[----:B----4-:R-:W-:Y:S05]  /*cba0*/  @!P0 NANOSLEEP.SYNCS 0x989680 ;  /* 0x009896800000895d */ /* 0x010fea0003900000 */
[----:B------:R-:W4:Y:S02]  /*cbb0*/  @!P0 SYNCS.PHASECHK.TRANS64 P0, [R6+URZ+0x60], R5 ;  /* 0x00006005060085a7 */ /* 0x000f2400080010ff */
[----:B----4-:R-:W-:Y:S05]  /*cbc0*/  @!P0 BRA `(.L_x_135) ;  /* 0xfffffffc00f08947 */ /* 0x010fea000383ffff */
[----:B------:R-:W-:Y:S05]  /*cbd0*/  BRA `(.L_x_134) ;  /* 0xffffffd000f87947 */ /* 0x000fea000383ffff */
.L_x_143:
[----:B-1----:R1:W4:Y:S02]  /*cbe0*/  SYNCS.PHASECHK.TRANS64.TRYWAIT P0, [R6+URZ+0x60], R5 ;  /* 0x00006005060075a7 */ /* 0x00232400080011ff */
[----:B----4-:R-:W-:Y:S05]  /*cbf0*/  @!P0 NANOSLEEP.SYNCS 0x989680 ;  /* 0x009896800000895d */ /* 0x010fea0003900000 */
[----:B------:R-:W4:Y:S02]  /*cc00*/  @!P0 SYNCS.PHASECHK.TRANS64 P0, [R6+URZ+0x60], R5 ;  /* 0x00006005060085a7 */ /* 0x000f2400080010ff */
[----:B----4-:R-:W-:Y:S05]  /*cc10*/  @!P0 BRA `(.L_x_143) ;  /* 0xfffffffc00f08947 */ /* 0x010fea000383ffff */
[----:B------:R-:W-:Y:S05]  /*cc20*/  BRA `(.L_x_142) ;  /* 0xffffffdc00547947 */ /* 0x000fea000383ffff */
.L_x_151:
[----:B-1----:R1:W3:Y:S02]  /*cc30*/  SYNCS.PHASECHK.TRANS64.TRYWAIT P0, [R0+URZ+0x60], R85 ;  /* 0x00006055000075a7 */ /* 0x0022e400080011ff */
[----:B---3--:R-:W-:Y:S05]  /*cc40*/  @!P0 NANOSLEEP.SYNCS 0x989680 ;  /* 0x009896800000895d */ /* 0x008fea0003900000 */
[----:B------:R-:W3:Y:S02]  /*cc50*/  @!P0 SYNCS.PHASECHK.TRANS64 P0, [R0+URZ+0x60], R85 ;  /* 0x00006055000085a7 */ /* 0x000ee400080010ff */
[----:B---3--:R-:W-:Y:S05]  /*cc60*/  @!P0 BRA `(.L_x_151) ;  /* 0xfffffffc00f08947 */ /* 0x008fea000383ffff */
[----:B------:R-:W-:Y:S05]  /*cc70*/  BRA `(.L_x_150) ;  /* 0xffffffe400b07947 */ /* 0x000fea000383ffff */
        .weak           $__internal_0_$__cuda_sm10x_tcgen05_guardrail_trap_col_being_dealloced_not_returned_by_alloc
        .type           $__internal_0_$__cuda_sm10x_tcgen05_guardrail_trap_col_being_dealloced_not_returned_by_alloc,@function
        .size           $__internal_0_$__cuda_sm10x_tcgen05_guardrail_trap_col_being_dealloced_not_returned_by_alloc,($__internal_1_$__cuda_sm10x_tcgen05_guardrail_trap_phase_invalid_during_alloc - $__internal_0_$__cuda_sm10x_tcgen05_guardrail_trap_col_being_dealloced_not_returned_by_alloc)
$__internal_0_$__cuda_sm10x_tcgen05_guardrail_trap_col_being_dealloced_not_returned_by_alloc:
[----:B------:R-:W-:Y:S05]  /*cc80*/  BPT.TRAP 0x1 ;  /* 0x000000040000795c */ /* 0x000fea0000300000 */
[----:B------:R-:W-:-:S04]  /*cc90*/  MOV R3, 0x0 ;  /* 0x0000000000037802 */ /* 0x000fc80000000f00 */
[----:B------:R-:W-:Y:S05]  /*cca0*/  RET.REL.NODEC R2 `(_ZN7cutlass13device_kernelINS_4conv6kernel13ConvUniversalINS1_16ConvProblemShapeILNS1_8OperatorE1ELi3EEENS1_10collective14CollectiveConvINS1_47MainloopSm100TmaUmmaWarpSpecializedImplicitGemmILS5_1ELi6ELi3ELi1ELi2EN4cute5tupleIJNSA_1CILi1EEESD_SD_EEEEENSB_IJNSC_ILi128EEESG_NSB_IJNSC_ILi32EEEEEEEEENS_10tfloat32_tESK_NSA_8TiledMMAINSA_8MMA_AtomIJNSA_17SM100_MMA_TF32_SSISK_SK_fLi128ELi128ELNSA_4UMMA5MajorE0ELSP_1ELNSO_7ScaleInE0ELSQ_0EEEEEENSA_6LayoutISE_NSB_IJNSC_ILi0EEESU_SU_EEEEENSB_IJNSA_10UnderscoreESX_SX_EEEEENS7_6detail27Sm100ImplicitGemmTileTraitsINSA_20SM90_TMA_LOAD_IM2COLENSA_14ComposedLayoutINSA_7SwizzleILi3ELi4ELi3EEENSA_18smem_ptr_flag_bitsILi32EEENST_INSB_IJNSC_ILi8EEESH_EEENSB_IJSH_SD_EEEEEEEvEENS11_INSA_13SM90_TMA_LOADENS13_INS14_ILi2ELi5ELi2EEES17_NST_INSB_IJSH_NSC_ILi4EEEEEENSB_IJSD_SH_EEEEEEEvEEEENS_8epilogue10collective18CollectiveEpilogueINS1N_23Sm100TmaWarpSpecializedILi4ELi2ELi16ELb1ELb0EEEJSJ_NSB_IJNST_ISG_SD_EENST_INSC_ILi16EEESD_EEEEESK_NSB_IJNSB_IJllllEEESD_SU_EEESK_S1X_NS1N_6fusion15FusionCallbacksIS1R_NS1Y_17LinearCombinationISK_fSK_fLNS_15FloatRoundStyleE2EEESJ_S1V_JEEENSA_5SM1004TMEM4LOAD26SM100_TMEM_LOAD_32dp32b16xES12_NS13_INS14_ILi2ELi4ELi3EEES17_NST_INSB_IJS18_S1T_EEENSB_IJS1T_SD_EEEEEEENSA_39AutoVectorizingCopyWithAssumedAlignmentILi128EEENSA_21SM90_TMA_STORE_IM2COLES2C_S2E_S2E_EEEvvEEEEvNT_6ParamsE) ;  /* 0xffffff3002d47950 */ /* 0x000fea0003c3ffff */
        .weak           $__internal_1_$__cuda_sm10x_tcgen05_guardrail_trap_phase_invalid_during_alloc
        .type           $__internal_1_$__cuda_sm10x_tcgen05_guardrail_trap_phase_invalid_during_alloc,@function
        .size           $__internal_1_$__cuda_sm10x_tcgen05_guardrail_trap_phase_invalid_during_alloc,($__internal_2_$__cuda_sm10x_tcgen05_guardrail_trap_unallocated_columns_being_dealloced - $__internal_1_$__cuda_sm10x_tcgen05_guardrail_trap_phase_invalid_during_alloc)
$__internal_1_$__cuda_sm10x_tcgen05_guardrail_trap_phase_invalid_during_alloc:
[----:B------:R-:W-:Y:S05]  /*ccb0*/  BPT.TRAP 0x1 ;  /* 0x000000040000795c */ /* 0x000fea0000300000 */
[----:B------:R-:W-:-:S04]  /*ccc0*/  HFMA2 R3, -RZ, RZ, 0, 0 ;  /* 0x00000000ff037431 */ /* 0x000fc800000001ff */
[----:B------:R-:W-:Y:S05]  /*ccd0*/  RET.REL.NODEC R2 `(_ZN7cutlass13device_kernelINS_4conv6kernel13ConvUniversalINS1_16ConvProblemShapeILNS1_8OperatorE1ELi3EEENS1_10collective14CollectiveConvINS1_47MainloopSm100TmaUmmaWarpSpecializedImplicitGemmILS5_1ELi6ELi3ELi1ELi2EN4cute5tupleIJNSA_1CILi1EEESD_SD_EEEEENSB_IJNSC_ILi128EEESG_NSB_IJNSC_ILi32EEEEEEEEENS_10tfloat32_tESK_NSA_8TiledMMAINSA_8MMA_AtomIJNSA_17SM100_MMA_TF32_SSISK_SK_fLi128ELi128ELNSA_4UMMA5MajorE0ELSP_1ELNSO_7ScaleInE0ELSQ_0EEEEEENSA_6LayoutISE_NSB_IJNSC_ILi0EEESU_SU_EEEEENSB_IJNSA_10UnderscoreESX_SX_EEEEENS7_6detail27Sm100ImplicitGemmTileTraitsINSA_20SM90_TMA_LOAD_IM2COLENSA_14ComposedLayoutINSA_7SwizzleILi3ELi4ELi3EEENSA_18smem_ptr_flag_bitsILi32EEENST_INSB_IJNSC_ILi8EEESH_EEENSB_IJSH_SD_EEEEEEEvEENS11_INSA_13SM90_TMA_LOADENS13_INS14_ILi2ELi5ELi2EEES17_NST_INSB_IJSH_NSC_ILi4EEEEEENSB_IJSD_SH_EEEEEEEvEEEENS_8epilogue10collective18CollectiveEpilogueINS1N_23Sm100TmaWarpSpecializedILi4ELi2ELi16ELb1ELb0EEEJSJ_NSB_IJNST_ISG_SD_EENST_INSC_ILi16EEESD_EEEEESK_NSB_IJNSB_IJllllEEESD_SU_EEESK_S1X_NS1N_6fusion15FusionCallbacksIS1R_NS1Y_17LinearCombinationISK_fSK_fLNS_15FloatRoundStyleE2EEESJ_S1V_JEEENSA_5SM1004TMEM4LOAD26SM100_TMEM_LOAD_32dp32b16xES12_NS13_INS14_ILi2ELi4ELi3EEES17_NST_INSB_IJS18_S1T_EEENSB_IJS1T_SD_EEEEEEENSA_39AutoVectorizingCopyWithAssumedAlignmentILi128EEENSA_21SM90_TMA_STORE_IM2COLES2C_S2E_S2E_EEEvvEEEEvNT_6ParamsE) ;  /* 0xffffff3002c87950 */ /* 0x000fea0003c3ffff */
        .weak           $__internal_2_$__cuda_sm10x_tcgen05_guardrail_trap_unallocated_columns_being_dealloced
        .type           $__internal_2_$__cuda_sm10x_tcgen05_guardrail_trap_unallocated_columns_being_dealloced,@function
        .size           $__internal_2_$__cuda_sm10x_tcgen05_guardrail_trap_unallocated_columns_being_dealloced,(.L_x_216 - $__internal_2_$__cuda_sm10x_tcgen05_guardrail_trap_unallocated_columns_being_dealloced)
$__internal_2_$__cuda_sm10x_tcgen05_guardrail_trap_unallocated_columns_being_dealloced:
[----:B------:R-:W-:Y:S05]  /*cce0*/  BPT.TRAP 0x1 ;  /* 0x000000040000795c */ /* 0x000fea0000300000 */
[----:B------:R-:W-:-:S04]  /*ccf0*/  MOV R3, 0x0 ;  /* 0x0000000000037802 */ /* 0x000fc80000000f00 */
[----:B------:R-:W-:Y:S05]  /*cd00*/  RET.REL.NODEC R2 `(_ZN7cutlass13device_kernelINS_4conv6kernel13ConvUniversalINS1_16ConvProblemShapeILNS1_8OperatorE1ELi3EEENS1_10collective14CollectiveConvINS1_47MainloopSm100TmaUmmaWarpSpecializedImplicitGemmILS5_1ELi6ELi3ELi1ELi2EN4cute5tupleIJNSA_1CILi1EEESD_SD_EEEEENSB_IJNSC_ILi128EEESG_NSB_IJNSC_ILi32EEEEEEEEENS_10tfloat32_tESK_NSA_8TiledMMAINSA_8MMA_AtomIJNSA_17SM100_MMA_TF32_SSISK_SK_fLi128ELi128ELNSA_4UMMA5MajorE0ELSP_1ELNSO_7ScaleInE0ELSQ_0EEEEEENSA_6LayoutISE_NSB_IJNSC_ILi0EEESU_SU_EEEEENSB_IJNSA_10UnderscoreESX_SX_EEEEENS7_6detail27Sm100ImplicitGemmTileTraitsINSA_20SM90_TMA_LOAD_IM2COLENSA_14ComposedLayoutINSA_7SwizzleILi3ELi4ELi3EEENSA_18smem_ptr_flag_bitsILi32EEENST_INSB_IJNSC_ILi8EEESH_EEENSB_IJSH_SD_EEEEEEEvEENS11_INSA_13SM90_TMA_LOADENS13_INS14_ILi2ELi5ELi2EEES17_NST_INSB_IJSH_NSC_ILi4EEEEEENSB_IJSD_SH_EEEEEEEvEEEENS_8epilogue10collective18CollectiveEpilogueINS1N_23Sm100TmaWarpSpecializedILi4ELi2ELi16ELb1ELb0EEEJSJ_NSB_IJNST_ISG_SD_EENST_INSC_ILi16EEESD_EEEEESK_NSB_IJNSB_IJllllEEESD_SU_EEESK_S1X_NS1N_6fusion15FusionCallbacksIS1R_NS1Y_17LinearCombinationISK_fSK_fLNS_15FloatRoundStyleE2EEESJ_S1V_JEEENSA_5SM1004TMEM4LOAD26SM100_TMEM_LOAD_32dp32b16xES12_NS13_INS14_ILi2ELi4ELi3EEES17_NST_INSB_IJS18_S1T_EEENSB_IJS1T_SD_EEEEEEENSA_39AutoVectorizingCopyWithAssumedAlignmentILi128EEENSA_21SM90_TMA_STORE_IM2COLES2C_S2E_S2E_EEEvvEEEEvNT_6ParamsE) ;  /* 0xffffff3002bc7950 */ /* 0x000fea0003c3ffff */
.L_x_215:
[----:B------:R-:W-:-:S00]  /*cd10*/  BRA `(.L_x_215) ;  /* 0xfffffffc00fc7947 */ /* 0x000fc0000383ffff */
[----:B------:R-:W-:-:S00]  /*cd20*/  NOP ;  /* 0x0000000000007918 */ /* 0x000fc00000000000 */
        /* <DEDUP_REMOVED lines=13> */
.L_x_216:


//--------------------- .nv.global.init           --------------------------
	.section	.nv.global.init,"aw",@progbits
.nv.global.init:
	.type		$str$29,@object
	.size		$str$29,($str$30 - $str$29)
$str$29:
        /*0000*/ 	.byte	0x28, 0x61, 0x64, 0x64, 0x72, 0x65, 0x73, 0x73, 0x20, 0x26, 0x20, 0x6d, 0x61, 0x73, 0x6b, 0x29
        /*0010*/ 	.byte	0x20, 0x3d, 0x3d, 0x20, 0x30, 0x00
	.type		$str$30,@object
	.size		$str$30,($str$28 - $str$30)
$str$30:
        /*0016*/ 	.byte	0x2f, 0x74, 0x6d, 0x70, 0x2f, 0x63, 0x75, 0x74, 0x6c, 0x61, 0x73, 0x73, 0x5f, 0x73, 0x77, 0x65
        /*0026*/ 	.byte	0x65, 0x70, 0x5f, 0x73, 0x72, 0x63, 0x2f, 0x69, 0x6e, 0x63, 0x6c, 0x75, 0x64, 0x65, 0x2f, 0x63
        /*0036*/ 	.byte	0x75, 0x74, 0x65, 0x2f, 0x70, 0x6f, 0x69, 0x6e, 0x74, 0x65, 0x72, 0x5f, 0x66, 0x6c, 0x61, 0x67
        /*0046*/ 	.byte	0x67, 0x65, 0x64, 0x2e, 0x68, 0x70, 0x70, 0x00
	.type		$str$28,@object
	.size		$str$28,($str$27 - $str$28)
$str$28:
        /*004e*/ 	.byte	0x2f, 0x74, 0x6d, 0x70, 0x2f, 0x63, 0x75, 0x74, 0x6c, 0x61, 0x73, 0x73, 0x5f, 0x73, 0x77, 0x65
        /*005e*/ 	.byte	0x65, 0x70, 0x5f, 0x73, 0x72, 0x63, 0x2f, 0x69, 0x6e, 0x63, 0x6c, 0x75, 0x64, 0x65, 0x2f, 0x63
        /*006e*/ 	.byte	0x75, 0x74, 0x65, 0x2f, 0x61, 0x74, 0x6f, 0x6d, 0x2f, 0x63, 0x6f, 0x70, 0x79, 0x5f, 0x74, 0x72
        /*007e*/ 	.byte	0x61, 0x69, 0x74, 0x73, 0x5f, 0x73, 0x6d, 0x31, 0x30, 0x30, 0x2e, 0x68, 0x70, 0x70, 0x00
	.type		$str$27,@object
	.size		$str$27,(__unnamed_1 - $str$27)
$str$27:
        /*008d*/ 	.byte	0x28, 0x28, 0x75, 0x69, 0x6e, 0x74, 0x33, 0x32, 0x5f, 0x74, 0x28, 0x74, 0x68, 0x72, 0x65, 0x61
        /*009d*/ 	.byte	0x64, 0x49, 0x64, 0x78, 0x2e, 0x78, 0x29, 0x20, 0x2f, 0x20, 0x33, 0x32, 0x29, 0x20, 0x25, 0x20
        /*00ad*/ 	.byte	0x34, 0x29, 0x20, 0x3d, 0x3d, 0x20, 0x28, 0x28, 0x28, 0x74, 0x6d, 0x65, 0x6d, 0x5f, 0x61, 0x64
        /*00bd*/ 	.byte	0x64, 0x72, 0x20, 0x3e, 0x3e, 0x20, 0x31, 0x36, 0x29, 0x20, 0x2f, 0x20, 0x33, 0x32, 0x29, 0x20
        /*00cd*/ 	.byte	0x25, 0x20, 0x34, 0x29, 0x00
	.type		__unnamed_1,@object
	.size		__unnamed_1,(__unnamed_2 - __unnamed_1)
__unnamed_1:
        /*00d2*/ 	.byte	0x61, 0x75, 0x74, 0x6f, 0x20, 0x63, 0x75, 0x74, 0x65, 0x3a, 0x3a, 0x61, 0x73, 0x5f, 0x70, 0x6f
        /* <DEDUP_REMOVED lines=24> */
        /*0262*/ 	.byte	0x32, 0x30, 0x34, 0x38, 0x3e, 0x3e, 0x3e, 0x3e, 0x5d, 0x00
	.type		__unnamed_2,@object
	.size		__unnamed_2,(.L_2 - __unnamed_2)
__unnamed_2:
        /* <DEDUP_REMOVED lines=42> */
        /*050c*/ 	.byte	0x3e, 0x5d, 0x00
.L_2:


//--------------------- .nv.shared._ZN7cutlass13device_kernelINS_4conv6kernel13ConvUniversalINS1_16ConvProblemShapeILNS1_8OperatorE1ELi3EEENS1_10collective14CollectiveConvINS1_47MainloopSm100TmaUmmaWarpSpecializedImplicitGemmILS5_1ELi6ELi3ELi1ELi2EN4cute5tupleIJNSA_1CILi1EEESD_SD_EEEEENSB_IJNSC_ILi128EEESG_NSB_IJNSC_ILi32EEEEEEEEENS_10tfloat32_tESK_NSA_8TiledMMAINSA_8MMA_AtomIJNSA_17SM100_MMA_TF32_SSISK_SK_fLi128ELi128ELNSA_4UMMA5MajorE0ELSP_1ELNSO_7ScaleInE0ELSQ_0EEEEEENSA_6LayoutISE_NSB_IJNSC_ILi0EEESU_SU_EEEEENSB_IJNSA_10UnderscoreESX_SX_EEEEENS7_6detail27Sm100ImplicitGemmTileTraitsINSA_20SM90_TMA_LOAD_IM2COLENSA_14ComposedLayoutINSA_7SwizzleILi3ELi4ELi3EEENSA_18smem_ptr_flag_bitsILi32EEENST_INSB_IJNSC_ILi8EEESH_EEENSB_IJSH_SD_EEEEEEEvEENS11_INSA_13SM90_TMA_LOADENS13_INS14_ILi2ELi5ELi2EEES17_NST_INSB_IJSH_NSC_ILi4EEEEEENSB_IJSD_SH_EEEEEEEvEEEENS_8epilogue10collective18CollectiveEpilogueINS1N_23Sm100TmaWarpSpecializedILi4ELi2ELi16ELb1ELb0EEEJSJ_NSB_IJNST_ISG_SD_EENST_INSC_ILi16EEESD_EEEEESK_NSB_IJNSB_IJllllEEESD_SU_EEESK_S1X_NS1N_6fusion15FusionCallbacksIS1R_NS1Y_17LinearCombinationISK_fSK_fLNS_15FloatRoundStyleE2EEESJ_S1V_JEEENSA_5SM1004TMEM4LOAD26SM100_TMEM_LOAD_32dp32b16xES12_NS13_INS14_ILi2ELi4ELi3EEES17_NST_INSB_IJS18_S1T_EEENSB_IJS1T_SD_EEEEEEENSA_39AutoVectorizingCopyWithAssumedAlignmentILi128EEENSA_21SM90_TMA_STORE_IM2COLES2C_S2E_S2E_EEEvvEEEEvNT_6ParamsE --------------------------
	.section	.nv.shared._ZN7cutlass13device_kernelINS_4conv6kernel13ConvUniversalINS1_16ConvProblemShapeILNS1_8OperatorE1ELi3EEENS1_10collective14CollectiveConvINS1_47MainloopSm100TmaUmmaWarpSpecializedImplicitGemmILS5_1ELi6ELi3ELi1ELi2EN4cute5tupleIJNSA_1CILi1EEESD_SD_EEEEENSB_IJNSC_ILi128EEESG_NSB_IJNSC_ILi32EEEEEEEEENS_10tfloat32_tESK_NSA_8TiledMMAINSA_8MMA_AtomIJNSA_17SM100_MMA_TF32_SSISK_SK_fLi128ELi128ELNSA_4UMMA5MajorE0ELSP_1ELNSO_7ScaleInE0ELSQ_0EEEEEENSA_6LayoutISE_NSB_IJNSC_ILi0EEESU_SU_EEEEENSB_IJNSA_10UnderscoreESX_SX_EEEEENS7_6detail27Sm100ImplicitGemmTileTraitsINSA_20SM90_TMA_LOAD_IM2COLENSA_14ComposedLayoutINSA_7SwizzleILi3ELi4ELi3EEENSA_18smem_ptr_flag_bitsILi32EEENST_INSB_IJNSC_ILi8EEESH_EEENSB_IJSH_SD_EEEEEEEvEENS11_INSA_13SM90_TMA_LOADENS13_INS14_ILi2ELi5ELi2EEES17_NST_INSB_IJSH_NSC_ILi4EEEEEENSB_IJSD_SH_EEEEEEEvEEEENS_8epilogue10collective18CollectiveEpilogueINS1N_23Sm100TmaWarpSpecializedILi4ELi2ELi16ELb1ELb0EEEJSJ_NSB_IJNST_ISG_SD_EENST_INSC_ILi16EEESD_EEEEESK_NSB_IJNSB_IJllllEEESD_SU_EEESK_S1X_NS1N_6fusion15FusionCallbacksIS1R_NS1Y_17LinearCombinationISK_fSK_fLNS_15FloatRoundStyleE2EEESJ_S1V_JEEENSA_5SM1004TMEM4LOAD26SM100_TMEM_LOAD_32dp32b16xES12_NS13_INS14_ILi2ELi4ELi3EEES17_NST_INSB_IJS18_S1T_EEENSB_IJS1T_SD_EEEEEEENSA_39AutoVectorizingCopyWithAssumedAlignmentILi128EEENSA_21SM90_TMA_STORE_IM2COLES2C_S2E_S2E_EEEvvEEEEvNT_6ParamsE,"aw",@nobits
	.sectionflags	@""
	.align	16
	.zero		1024


//--------------------- .nv.shared.reserved.0     --------------------------
	.section	.nv.shared.reserved.0,"aw",@nobits
	.weak		__nv_reservedSMEM_offset_0_alias
	.size		__nv_reservedSMEM_offset_0_alias, 0, 64
	.other		__nv_reservedSMEM_offset_0_alias,@"STO_CUDA_RESERVED_SHARED STV_DEFAULT"
__nv_reservedSMEM_offset_0_alias:
	.zero		0
.nv.shared.reserved.0:
	.zero		64
	.weak		__nv_reservedSMEM_tcgen05_partition
	.type		__nv_reservedSMEM_tcgen05_partition,@object
	.size		__nv_reservedSMEM_tcgen05_partition,(.L_0 - __nv_reservedSMEM_tcgen05_partition)
__nv_reservedSMEM_tcgen05_partition:
	.zero		32
.L_0:


//--------------------- .nv.global                --------------------------
	.section	.nv.global,"aw",@nobits
.nv.global:
	.type		_ZN39_INTERNAL_3a2dee24_4_k_cu_2fec2e07_30304cute1_E,@object
	.size		_ZN39_INTERNAL_3a2dee24_4_k_cu_2fec2e07_30304cute1_E,(_ZN39_INTERNAL_3a2dee24_4_k_cu_2fec2e07_30304cuda3std3__45__cpo6cbeginE - _ZN39_INTERNAL_3a2dee24_4_k_cu_2fec2e07_30304cute1_E)
_ZN39_INTERNAL_3a2dee24_4_k_cu_2fec2e07_30304cute1_E:
	.zero		1
	.type		_ZN39_INTERNAL_3a2dee24_4_k_cu_2fec2e07_30304cuda3std3__45__cpo6cbeginE,@object
	.size		_ZN39_INTERNAL_3a2dee24_4_k_cu_2fec2e07_30304cuda3std3__45__cpo6cbeginE,(_ZN39_INTERNAL_3a2dee24_4_k_cu_2fec2e07_30304cuda3std3__48in_placeE - _ZN39_INTERNAL_3a2dee24_4_k_cu_2fec2e07_30304cuda3std3__45__cpo6cbeginE)
_ZN39_INTERNAL_3a2dee24_4_k_cu_2fec2e07_30304cuda3std3__45__cpo6cbeginE:
	.zero		1
	.type		_ZN39_INTERNAL_3a2dee24_4_k_cu_2fec2e07_30304cuda3std3__48in_placeE,@object
	.size		_ZN39_INTERNAL_3a2dee24_4_k_cu_2fec2e07_30304cuda3std3__48in_placeE,(_ZN39_INTERNAL_3a2dee24_4_k_cu_2fec2e07_30304cuda3std6ranges3__45__cpo9iter_moveE - _ZN39_INTERNAL_3a2dee24_4_k_cu_2fec2e07_30304cuda3std3__48in_placeE)
_ZN39_INTERNAL_3a2dee24_4_k_cu_2fec2e07_30304cuda3std3__48in_placeE:
	.zero		1
	.type		_ZN39_INTERNAL_3a2dee24_4_k_cu_2fec2e07_30304cuda3std6ranges3__45__cpo9iter_moveE,@object
	.size		_ZN39_INTERNAL_3a2dee24_4_k_cu_2fec2e07_30304cuda3std6ranges3__45__cpo9iter_moveE,(_ZN39_INTERNAL_3a2dee24_4_k_cu_2fec2e07_30304cuda3std3__45__cpo5beginE - _ZN39_INTERNAL_3a2dee24_4_k_cu_2fec2e07_30304cuda3std6ranges3__45__cpo9iter_moveE)
_ZN39_INTERNAL_3a2dee24_4_k_cu_2fec2e07_30304cuda3std6ranges3__45__cpo9iter_moveE:
	.zero		1
	.type		_ZN39_INTERNAL_3a2dee24_4_k_cu_2fec2e07_30304cuda3std3__45__cpo5beginE,@object
	.size		_ZN39_INTERNAL_3a2dee24_4_k_cu_2fec2e07_30304cuda3std3__45__cpo5beginE,(_ZN39_INTERNAL_3a2dee24_4_k_cu_2fec2e07_30304cuda3std3__441_GLOBAL__N__3a2dee24_4_k_cu_2fec2e07_30306ignoreE - _ZN39_INTERNAL_3a2dee24_4_k_cu_2fec2e07_30304cuda3std3__45__cpo5beginE)
_ZN39_INTERNAL_3a2dee24_4_k_cu_2fec2e07_30304cuda3std3__45__cpo5beginE:
	.zero		1
	.type		_ZN39_INTERNAL_3a2dee24_4_k_cu_2fec2e07_30304cuda3std3__441_GLOBAL__N__3a2dee24_4_k_cu_2fec2e07_30306ignoreE,@object
	.size		_ZN39_INTERNAL_3a2dee24_4_k_cu_2fec2e07_30304cuda3std3__441_GLOBAL__N__3a2dee24_4_k_cu_2fec2e07_30306ignoreE,(_ZN39_INTERNAL_3a2dee24_4_k_cu_2fec2e07_30304cute7productE - _ZN39_INTERNAL_3a2dee24_4_k_cu_2fec2e07_30304cuda3std3__441_GLOBAL__N__3a2dee24_4_k_cu_2fec2e07_30306ignoreE)
_ZN39_INTERNAL_3a2dee24_4_k_cu_2fec2e07_30304cuda3std3__441_GLOBAL__N__3a2dee24_4_k_cu_2fec2e07_30306ignoreE:
	.zero		1
	.type		_ZN39_INTERNAL_3a2dee24_4_k_cu_2fec2e07_30304cute7productE,@object
	.size		_ZN39_INTERNAL_3a2dee24_4_k_cu_2fec2e07_30304cute7productE,(_ZN39_INTERNAL_3a2dee24_4_k_cu_2fec2e07_30304cuda3std3__45__cpo3endE - _ZN39_INTERNAL_3a2dee24_4_k_cu_2fec2e07_30304cute7productE)
_ZN39_INTERNAL_3a2dee24_4_k_cu_2fec2e07_30304cute7productE:
	.zero		1
	.type		_ZN39_INTERNAL_3a2dee24_4_k_cu_2fec2e07_30304cuda3std3__45__cpo3endE,@object
	.size		_ZN39_INTERNAL_3a2dee24_4_k_cu_2fec2e07_30304cuda3std3__45__cpo3endE,(_ZN39_INTERNAL_3a2dee24_4_k_cu_2fec2e07_30304cuda3std3__419piecewise_constructE - _ZN39_INTERNAL_3a2dee24_4_k_cu_2fec2e07_30304cuda3std3__45__cpo3endE)
_ZN39_INTERNAL_3a2dee24_4_k_cu_2fec2e07_30304cuda3std3__45__cpo3endE:
	.zero		1
	.type		_ZN39_INTERNAL_3a2dee24_4_k_cu_2fec2e07_30304cuda3std3__419piecewise_constructE,@object
	.size		_ZN39_INTERNAL_3a2dee24_4_k_cu_2fec2e07_30304cuda3std3__419piecewise_constructE,(_ZN39_INTERNAL_3a2dee24_4_k_cu_2fec2e07_30304cuda3std3__45__cpo4cendE - _ZN39_INTERNAL_3a2dee24_4_k_cu_2fec2e07_30304cuda3std3__419piecewise_constructE)
_ZN39_INTERNAL_3a2dee24_4_k_cu_2fec2e07_30304cuda3std3__419piecewise_constructE:
	.zero		1
	.type		_ZN39_INTERNAL_3a2dee24_4_k_cu_2fec2e07_30304cuda3std3__45__cpo4cendE,@object
	.size		_ZN39_INTERNAL_3a2dee24_4_k_cu_2fec2e07_30304cuda3std3__45__cpo4cendE,(_ZN39_INTERNAL_3a2dee24_4_k_cu_2fec2e07_30304cuda3std6ranges3__45__cpo4swapE - _ZN39_INTERNAL_3a2dee24_4_k_cu_2fec2e07_30304cuda3std3__45__cpo4cendE)
_ZN39_INTERNAL_3a2dee24_4_k_cu_2fec2e07_30304cuda3std3__45__cpo4cendE:
	.zero		1
	.type		_ZN39_INTERNAL_3a2dee24_4_k_cu_2fec2e07_30304cuda3std6ranges3__45__cpo4swapE,@object
	.size		_ZN39_INTERNAL_3a2dee24_4_k_cu_2fec2e07_30304cuda3std6ranges3__45__cpo4swapE,(.L_10 - _ZN39_INTERNAL_3a2dee24_4_k_cu_2fec2e07_30304cuda3std6ranges3__45__cpo4swapE)
_ZN39_INTERNAL_3a2dee24_4_k_cu_2fec2e07_30304cuda3std6ranges3__45__cpo4swapE:
	.zero		1
.L_10:


//--------------------- .nv.constant0._ZN7cutlass13device_kernelINS_4conv6kernel13ConvUniversalINS1_16ConvProblemShapeILNS1_8OperatorE1ELi3EEENS1_10collective14CollectiveConvINS1_47MainloopSm100TmaUmmaWarpSpecializedImplicitGemmILS5_1ELi6ELi3ELi1ELi2EN4cute5tupleIJNSA_1CILi1EEESD_SD_EEEEENSB_IJNSC_ILi128EEESG_NSB_IJNSC_ILi32EEEEEEEEENS_10tfloat32_tESK_NSA_8TiledMMAINSA_8MMA_AtomIJNSA_17SM100_MMA_TF32_SSISK_SK_fLi128ELi128ELNSA_4UMMA5MajorE0ELSP_1ELNSO_7ScaleInE0ELSQ_0EEEEEENSA_6LayoutISE_NSB_IJNSC_ILi0EEESU_SU_EEEEENSB_IJNSA_10UnderscoreESX_SX_EEEEENS7_6detail27Sm100ImplicitGemmTileTraitsINSA_20SM90_TMA_LOAD_IM2COLENSA_14ComposedLayoutINSA_7SwizzleILi3ELi4ELi3EEENSA_18smem_ptr_flag_bitsILi32EEENST_INSB_IJNSC_ILi8EEESH_EEENSB_IJSH_SD_EEEEEEEvEENS11_INSA_13SM90_TMA_LOADENS13_INS14_ILi2ELi5ELi2EEES17_NST_INSB_IJSH_NSC_ILi4EEEEEENSB_IJSD_SH_EEEEEEEvEEEENS_8epilogue10collective18CollectiveEpilogueINS1N_23Sm100TmaWarpSpecializedILi4ELi2ELi16ELb1ELb0EEEJSJ_NSB_IJNST_ISG_SD_EENST_INSC_ILi16EEESD_EEEEESK_NSB_IJNSB_IJllllEEESD_SU_EEESK_S1X_NS1N_6fusion15FusionCallbacksIS1R_NS1Y_17LinearCombinationISK_fSK_fLNS_15FloatRoundStyleE2EEESJ_S1V_JEEENSA_5SM1004TMEM4LOAD26SM100_TMEM_LOAD_32dp32b16xES12_NS13_INS14_ILi2ELi4ELi3EEES17_NST_INSB_IJS18_S1T_EEENSB_IJS1T_SD_EEEEEEENSA_39AutoVectorizingCopyWithAssumedAlignmentILi128EEENSA_21SM90_TMA_STORE_IM2COLES2C_S2E_S2E_EEEvvEEEEvNT_6ParamsE --------------------------
	.section	.nv.constant0._ZN7cutlass13device_kernelINS_4conv6kernel13ConvUniversalINS1_16ConvProblemShapeILNS1_8OperatorE1ELi3EEENS1_10collective14CollectiveConvINS1_47MainloopSm100TmaUmmaWarpSpecializedImplicitGemmILS5_1ELi6ELi3ELi1ELi2EN4cute5tupleIJNSA_1CILi1EEESD_SD_EEEEENSB_IJNSC_ILi128EEESG_NSB_IJNSC_ILi32EEEEEEEEENS_10tfloat32_tESK_NSA_8TiledMMAINSA_8MMA_AtomIJNSA_17SM100_MMA_TF32_SSISK_SK_fLi128ELi128ELNSA_4UMMA5MajorE0ELSP_1ELNSO_7ScaleInE0ELSQ_0EEEEEENSA_6LayoutISE_NSB_IJNSC_ILi0EEESU_SU_EEEEENSB_IJNSA_10UnderscoreESX_SX_EEEEENS7_6detail27Sm100ImplicitGemmTileTraitsINSA_20SM90_TMA_LOAD_IM2COLENSA_14ComposedLayoutINSA_7SwizzleILi3ELi4ELi3EEENSA_18smem_ptr_flag_bitsILi32EEENST_INSB_IJNSC_ILi8EEESH_EEENSB_IJSH_SD_EEEEEEEvEENS11_INSA_13SM90_TMA_LOADENS13_INS14_ILi2ELi5ELi2EEES17_NST_INSB_IJSH_NSC_ILi4EEEEEENSB_IJSD_SH_EEEEEEEvEEEENS_8epilogue10collective18CollectiveEpilogueINS1N_23Sm100TmaWarpSpecializedILi4ELi2ELi16ELb1ELb0EEEJSJ_NSB_IJNST_ISG_SD_EENST_INSC_ILi16EEESD_EEEEESK_NSB_IJNSB_IJllllEEESD_SU_EEESK_S1X_NS1N_6fusion15FusionCallbacksIS1R_NS1Y_17LinearCombinationISK_fSK_fLNS_15FloatRoundStyleE2EEESJ_S1V_JEEENSA_5SM1004TMEM4LOAD26SM100_TMEM_LOAD_32dp32b16xES12_NS13_INS14_ILi2ELi4ELi3EEES17_NST_INSB_IJS18_S1T_EEENSB_IJS1T_SD_EEEEEEENSA_39AutoVectorizingCopyWithAssumedAlignmentILi128EEENSA_21SM90_TMA_STORE_IM2COLES2C_S2E_S2E_EEEvvEEEEvNT_6ParamsE,"a",@progbits
	.sectionflags	@""
	.align	4
.nv.constant0._ZN7cutlass13device_kernelINS_4conv6kernel13ConvUniversalINS1_16ConvProblemShapeILNS1_8OperatorE1ELi3EEENS1_10collective14CollectiveConvINS1_47MainloopSm100TmaUmmaWarpSpecializedImplicitGemmILS5_1ELi6ELi3ELi1ELi2EN4cute5tupleIJNSA_1CILi1EEESD_SD_EEEEENSB_IJNSC_ILi128EEESG_NSB_IJNSC_ILi32EEEEEEEEENS_10tfloat32_tESK_NSA_8TiledMMAINSA_8MMA_AtomIJNSA_17SM100_MMA_TF32_SSISK_SK_fLi128ELi128ELNSA_4UMMA5MajorE0ELSP_1ELNSO_7ScaleInE0ELSQ_0EEEEEENSA_6LayoutISE_NSB_IJNSC_ILi0EEESU_SU_EEEEENSB_IJNSA_10UnderscoreESX_SX_EEEEENS7_6detail27Sm100ImplicitGemmTileTraitsINSA_20SM90_TMA_LOAD_IM2COLENSA_14ComposedLayoutINSA_7SwizzleILi3ELi4ELi3EEENSA_18smem_ptr_flag_bitsILi32EEENST_INSB_IJNSC_ILi8EEESH_EEENSB_IJSH_SD_EEEEEEEvEENS11_INSA_13SM90_TMA_LOADENS13_INS14_ILi2ELi5ELi2EEES17_NST_INSB_IJSH_NSC_ILi4EEEEEENSB_IJSD_SH_EEEEEEEvEEEENS_8epilogue10collective18CollectiveEpilogueINS1N_23Sm100TmaWarpSpecializedILi4ELi2ELi16ELb1ELb0EEEJSJ_NSB_IJNST_ISG_SD_EENST_INSC_ILi16EEESD_EEEEESK_NSB_IJNSB_IJllllEEESD_SU_EEESK_S1X_NS1N_6fusion15FusionCallbacksIS1R_NS1Y_17LinearCombinationISK_fSK_fLNS_15FloatRoundStyleE2EEESJ_S1V_JEEENSA_5SM1004TMEM4LOAD26SM100_TMEM_LOAD_32dp32b16xES12_NS13_INS14_ILi2ELi4ELi3EEES17_NST_INSB_IJS18_S1T_EEENSB_IJS1T_SD_EEEEEEENSA_39AutoVectorizingCopyWithAssumedAlignmentILi128EEENSA_21SM90_TMA_STORE_IM2COLES2C_S2E_S2E_EEEvvEEEEvNT_6ParamsE:
	.zero		3200


//--------------------- SYMBOLS --------------------------

	.type		.nv.reservedSmem.offset0,@object
	.size		.nv.reservedSmem.offset0,0x4
	.type		.nv.reservedSmem.cap,@object
	.size		.nv.reservedSmem.cap,0x4
	.type		__assertfail,@function
